	.target	sm_90a

	.elftype	@"ET_EXEC"


//--------------------- .note.nv.tkinfo           --------------------------
	.section	.note.nv.tkinfo,"",@"SHT_NOTE"
	.sectionflags	@"SHF_NOTE_NV_TKINFO"
	.tkinfo
        /*0018*/ 	.word	0x00000002
        /*0030*/ 	.string	""
        /*0030*/ 	.string	"ptxas"
        /*0030*/ 	.string	"Cuda compilation tools, release 13.0, V13.0.88"
        /*0030*/ 	.string	"Build cuda_13.0.r13.0/compiler.36424714_0"
        /*0030*/ 	.string	"-arch sm_90a -m 64 "



//--------------------- .note.nv.cuinfo           --------------------------
	.section	.note.nv.cuinfo,"",@"SHT_NOTE"
	.sectionflags	@"SHF_NOTE_NV_CUINFO"
        /*0018*/ 	.short	0x0002
        /*001a*/ 	.short	0x005a
        /*001c*/ 	.short	0x0082
	.zero		2


//--------------------- .nv.info                  --------------------------
	.section	.nv.info,"",@"SHT_CUDA_INFO"
	.align	4


	//----- nvinfo : EIATTR_REGCOUNT
	.align		4
        /*0000*/ 	.byte	0x04, 0x2f
        /*0002*/ 	.short	(.L_15 - .L_14)
	.align		4
.L_14:
        /*0004*/ 	.word	index@(_ZN7cutlass13device_kernelINS_4gemm6kernel13GemmUniversalIN4cute5tupleIJiiiiEEENS1_10collective13CollectiveMmaINS1_34MainloopSm90TmaGmmaWarpSpecializedILi7ENS5_IJNS4_1CILi1EEESB_SB_EEENS1_35KernelTmaWarpSpecializedCooperativeEEENS5_IJNSA_ILi128EEENSA_ILi384EEENSA_ILi64EEEEEEaNS5_IJlSB_lEEEaSJ_NS4_8TiledMMAINS4_8MMA_AtomIJNS4_4SM904GMMA27MMA_64x192x32_S32S8S8_SS_TNEEEENS4_6LayoutINS5_IJNSA_ILi2EEESB_SB_EEENS5_IJSB_NSA_ILi0EEEST_EEEEENS5_IJNS4_10UnderscoreESW_SW_EEEEENS4_13SM90_TMA_LOADENS4_14ComposedLayoutINS4_7SwizzleILi2ELi4ELi3EEENS4_18smem_ptr_flag_bitsILi8EEENSQ_INS5_IJNSA_ILi8EEESH_EEENS5_IJSH_SB_EEEEEEEvNS4_8identityESZ_S19_vS1A_EENS_8epilogue10collective6detail29Sm90TmaWarpSpecializedAdapterINS1D_15DefaultEpilogueIaSJ_SJ_NS1C_6thread17LinearCombinationIaLi1EiiLNS1H_9ScaleType4KindE0ELNS_15FloatRoundStyleE2EaEENS1_15EpilogueDefaultEEEEEvvEEEEvNT_6ParamsE)
        /*0008*/ 	.word	0x000000a8


	//----- nvinfo : EIATTR_FRAME_SIZE
	.align		4
.L_15:
        /*000c*/ 	.byte	0x04, 0x11
        /*000e*/ 	.short	(.L_17 - .L_16)
	.align		4
.L_16:
        /*0010*/ 	.word	index@(_ZN7cutlass13device_kernelINS_4gemm6kernel13GemmUniversalIN4cute5tupleIJiiiiEEENS1_10collective13CollectiveMmaINS1_34MainloopSm90TmaGmmaWarpSpecializedILi7ENS5_IJNS4_1CILi1EEESB_SB_EEENS1_35KernelTmaWarpSpecializedCooperativeEEENS5_IJNSA_ILi128EEENSA_ILi384EEENSA_ILi64EEEEEEaNS5_IJlSB_lEEEaSJ_NS4_8TiledMMAINS4_8MMA_AtomIJNS4_4SM904GMMA27MMA_64x192x32_S32S8S8_SS_TNEEEENS4_6LayoutINS5_IJNSA_ILi2EEESB_SB_EEENS5_IJSB_NSA_ILi0EEEST_EEEEENS5_IJNS4_10UnderscoreESW_SW_EEEEENS4_13SM90_TMA_LOADENS4_14ComposedLayoutINS4_7SwizzleILi2ELi4ELi3EEENS4_18smem_ptr_flag_bitsILi8EEENSQ_INS5_IJNSA_ILi8EEESH_EEENS5_IJSH_SB_EEEEEEEvNS4_8identityESZ_S19_vS1A_EENS_8epilogue10collective6detail29Sm90TmaWarpSpecializedAdapterINS1D_15DefaultEpilogueIaSJ_SJ_NS1C_6thread17LinearCombinationIaLi1EiiLNS1H_9ScaleType4KindE0ELNS_15FloatRoundStyleE2EaEENS1_15EpilogueDefaultEEEEEvvEEEEvNT_6ParamsE)
        /*0014*/ 	.word	0x00000000


	//----- nvinfo : EIATTR_MIN_STACK_SIZE
	.align		4
.L_17:
        /*0018*/ 	.byte	0x04, 0x12
        /*001a*/ 	.short	(.L_19 - .L_18)
	.align		4
.L_18:
        /*001c*/ 	.word	index@(_ZN7cutlass13device_kernelINS_4gemm6kernel13GemmUniversalIN4cute5tupleIJiiiiEEENS1_10collective13CollectiveMmaINS1_34MainloopSm90TmaGmmaWarpSpecializedILi7ENS5_IJNS4_1CILi1EEESB_SB_EEENS1_35KernelTmaWarpSpecializedCooperativeEEENS5_IJNSA_ILi128EEENSA_ILi384EEENSA_ILi64EEEEEEaNS5_IJlSB_lEEEaSJ_NS4_8TiledMMAINS4_8MMA_AtomIJNS4_4SM904GMMA27MMA_64x192x32_S32S8S8_SS_TNEEEENS4_6LayoutINS5_IJNSA_ILi2EEESB_SB_EEENS5_IJSB_NSA_ILi0EEEST_EEEEENS5_IJNS4_10UnderscoreESW_SW_EEEEENS4_13SM90_TMA_LOADENS4_14ComposedLayoutINS4_7SwizzleILi2ELi4ELi3EEENS4_18smem_ptr_flag_bitsILi8EEENSQ_INS5_IJNSA_ILi8EEESH_EEENS5_IJSH_SB_EEEEEEEvNS4_8identityESZ_S19_vS1A_EENS_8epilogue10collective6detail29Sm90TmaWarpSpecializedAdapterINS1D_15DefaultEpilogueIaSJ_SJ_NS1C_6thread17LinearCombinationIaLi1EiiLNS1H_9ScaleType4KindE0ELNS_15FloatRoundStyleE2EaEENS1_15EpilogueDefaultEEEEEvvEEEEvNT_6ParamsE)
        /*0020*/ 	.word	0x00000000
.L_19:


//--------------------- .nv.compat                --------------------------
	.section	.nv.compat,"",@"SHT_CUDA_COMPAT_INFO"
	.align	4
        /*0000*/ 	.byte	0x02, 0x09, 0x01, 0x00, 0x02, 0x02, 0x04, 0x00, 0x02, 0x05, 0x05, 0x00, 0x03, 0x07, 0x01, 0x01
        /*0010*/ 	.byte	0x02, 0x03, 0x01, 0x00, 0x02, 0x06, 0x01, 0x00, 0x04, 0x0b, 0x08, 0x00, 0x00, 0x00, 0x00, 0x00
        /*0020*/ 	.byte	0x00, 0x00, 0x00, 0x00


//--------------------- .nv.info._ZN7cutlass13device_kernelINS_4gemm6kernel13GemmUniversalIN4cute5tupleIJiiiiEEENS1_10collective13CollectiveMmaINS1_34MainloopSm90TmaGmmaWarpSpecializedILi7ENS5_IJNS4_1CILi1EEESB_SB_EEENS1_35KernelTmaWarpSpecializedCooperativeEEENS5_IJNSA_ILi128EEENSA_ILi384EEENSA_ILi64EEEEEEaNS5_IJlSB_lEEEaSJ_NS4_8TiledMMAINS4_8MMA_AtomIJNS4_4SM904GMMA27MMA_64x192x32_S32S8S8_SS_TNEEEENS4_6LayoutINS5_IJNSA_ILi2EEESB_SB_EEENS5_IJSB_NSA_ILi0EEEST_EEEEENS5_IJNS4_10UnderscoreESW_SW_EEEEENS4_13SM90_TMA_LOADENS4_14ComposedLayoutINS4_7SwizzleILi2ELi4ELi3EEENS4_18smem_ptr_flag_bitsILi8EEENSQ_INS5_IJNSA_ILi8EEESH_EEENS5_IJSH_SB_EEEEEEEvNS4_8identityESZ_S19_vS1A_EENS_8epilogue10collective6detail29Sm90TmaWarpSpecializedAdapterINS1D_15DefaultEpilogueIaSJ_SJ_NS1C_6thread17LinearCombinationIaLi1EiiLNS1H_9ScaleType4KindE0ELNS_15FloatRoundStyleE2EaEENS1_15EpilogueDefaultEEEEEvvEEEEvNT_6ParamsE --------------------------
	.section	.nv.info._ZN7cutlass13device_kernelINS_4gemm6kernel13GemmUniversalIN4cute5tupleIJiiiiEEENS1_10collective13CollectiveMmaINS1_34MainloopSm90TmaGmmaWarpSpecializedILi7ENS5_IJNS4_1CILi1EEESB_SB_EEENS1_35KernelTmaWarpSpecializedCooperativeEEENS5_IJNSA_ILi128EEENSA_ILi384EEENSA_ILi64EEEEEEaNS5_IJlSB_lEEEaSJ_NS4_8TiledMMAINS4_8MMA_AtomIJNS4_4SM904GMMA27MMA_64x192x32_S32S8S8_SS_TNEEEENS4_6LayoutINS5_IJNSA_ILi2EEESB_SB_EEENS5_IJSB_NSA_ILi0EEEST_EEEEENS5_IJNS4_10UnderscoreESW_SW_EEEEENS4_13SM90_TMA_LOADENS4_14ComposedLayoutINS4_7SwizzleILi2ELi4ELi3EEENS4_18smem_ptr_flag_bitsILi8EEENSQ_INS5_IJNSA_ILi8EEESH_EEENS5_IJSH_SB_EEEEEEEvNS4_8identityESZ_S19_vS1A_EENS_8epilogue10collective6detail29Sm90TmaWarpSpecializedAdapterINS1D_15DefaultEpilogueIaSJ_SJ_NS1C_6thread17LinearCombinationIaLi1EiiLNS1H_9ScaleType4KindE0ELNS_15FloatRoundStyleE2EaEENS1_15EpilogueDefaultEEEEEvvEEEEvNT_6ParamsE,"",@"SHT_CUDA_INFO"
	.sectionflags	@""
	.align	4


	//----- nvinfo : EIATTR_CUDA_API_VERSION
	.align		4
        /*0000*/ 	.byte	0x04, 0x37
        /*0002*/ 	.short	(.L_21 - .L_20)
.L_20:
        /*0004*/ 	.word	0x00000082


	//----- nvinfo : EIATTR_KPARAM_INFO
	.align		4
.L_21:
        /*0008*/ 	.byte	0x04, 0x17
        /*000a*/ 	.short	(.L_23 - .L_22)
.L_22:
        /*000c*/ 	.word	0x00000000
        /*0010*/ 	.short	0x0000
        /*0012*/ 	.short	0x0070
        /*0014*/ 	.byte	0x00, 0xf0, 0x01, 0x10


	//----- nvinfo : EIATTR_SPARSE_MMA_MASK
	.align		4
.L_23:
        /*0018*/ 	.byte	0x03, 0x50
        /*001a*/ 	.short	0x0000


	//----- nvinfo : EIATTR_MAXREG_COUNT
	.align		4
        /*001c*/ 	.byte	0x03, 0x1b
        /*001e*/ 	.short	0x00a8


	//----- nvinfo : EIATTR_NUM_BARRIERS
	.align		4
        /*0020*/ 	.byte	0x02, 0x4c
        /*0022*/ 	.byte	0x01
	.zero		1


	//----- nvinfo : EIATTR_EXTERNS
	.align		4
        /*0024*/ 	.byte	0x04, 0x0f
        /*0026*/ 	.short	(.L_25 - .L_24)


	//   ....[0]....
	.align		4
.L_24:
        /*0028*/ 	.word	index@(__assertfail)


	//----- nvinfo : EIATTR_MERCURY_ISA_VERSION
	.align		4
.L_25:
        /*002c*/ 	.byte	0x03, 0x5f
        /*002e*/ 	.short	0x0101


	//----- nvinfo : EIATTR_INT_WARP_WIDE_INSTR_OFFSETS
	.align		4
        /*0030*/ 	.byte	0x04, 0x31
        /*0032*/ 	.short	(.L_27 - .L_26)


	//   ....[0]....
.L_26:
        /*0034*/ 	.word	0x00000420


	//   ....[1]....
        /*0038*/ 	.word	0x00000430


	//   ....[2]....
        /*003c*/ 	.word	0x00000520


	//----- nvinfo : EIATTR_COOP_GROUP_MASK_REGIDS
	.align		4
.L_27:
        /*0040*/ 	.byte	0x04, 0x29
        /*0042*/ 	.short	(.L_29 - .L_28)


	//   ....[0]....
.L_28:
        /*0044*/ 	.word	0xffffffff


	//   ....[1]....
        /*0048*/ 	.word	0xffffffff


	//   ....[2]....
        /*004c*/ 	.word	0xffffffff


	//   ....[3]....
        /*0050*/ 	.word	0xffffffff


	//   ....[4]....
        /*0054*/ 	.word	0xffffffff


	//----- nvinfo : EIATTR_COOP_GROUP_INSTR_OFFSETS
	.align		4
.L_29:
        /*0058*/ 	.byte	0x04, 0x28
        /*005a*/ 	.short	(.L_31 - .L_30)


	//   ....[0]....
.L_30:
        /*005c*/ 	.word	0x00000060


	//   ....[1]....
        /*0060*/ 	.word	0x00000070


	//   ....[2]....
        /*0064*/ 	.word	0x00000130


	//   ....[3]....
        /*0068*/ 	.word	0x00000320


	//   ....[4]....
        /*006c*/ 	.word	0x00000ff0


	//----- nvinfo : EIATTR_REG_RECONFIG
	.align		4
.L_31:
        /*0070*/ 	.byte	0x01, 0x54
	.zero		2


	//----- nvinfo : EIATTR_SYSCALL_OFFSETS
	.align		4
        /*0074*/ 	.byte	0x04, 0x46
        /*0076*/ 	.short	(.L_33 - .L_32)


	//   ....[0]....
.L_32:
        /*0078*/ 	.word	0x000011b0


	//----- nvinfo : EIATTR_MBARRIER_INSTR_OFFSETS
	.align		4
.L_33:
        /*007c*/ 	.byte	0x04, 0x39
        /*007e*/ 	.short	(.L_35 - .L_34)


	//   ....[0]....
.L_34:
        /*0080*/ 	.word	0x00000230
        /*0084*/ 	.word	0x000000ff
        /*0088*/ 	.word	0x00000000
        /*008c*/ 	.short	0x0100
        /*008e*/ 	.byte	0x08
	.zero		1


	//   ....[1]....
        /*0090*/ 	.word	0x00000240
        /*0094*/ 	.word	0x000000ff
        /*0098*/ 	.word	0x00000038
        /*009c*/ 	.short	0x0100
        /*009e*/ 	.byte	0x08
	.zero		1


	//   ....[2]....
        /*00a0*/ 	.word	0x00000250
        /*00a4*/ 	.word	0x000000ff
        /*00a8*/ 	.word	0x00000008
        /*00ac*/ 	.short	0x0100
        /*00ae*/ 	.byte	0x08
	.zero		1


	//   ....[3]....
        /*00b0*/ 	.word	0x00000260
        /*00b4*/ 	.word	0x000000ff
        /*00b8*/ 	.word	0x00000040
        /*00bc*/ 	.short	0x0100
        /*00be*/ 	.byte	0x08
	.zero		1


	//   ....[4]....
        /*00c0*/ 	.word	0x00000270
        /*00c4*/ 	.word	0x000000ff
        /*00c8*/ 	.word	0x00000010
        /*00cc*/ 	.short	0x0100
        /*00ce*/ 	.byte	0x08
	.zero		1


	//   ....[5]....
        /*00d0*/ 	.word	0x00000280
        /*00d4*/ 	.word	0x000000ff
        /*00d8*/ 	.word	0x00000048
        /*00dc*/ 	.short	0x0100
        /*00de*/ 	.byte	0x08
	.zero		1


	//   ....[6]....
        /*00e0*/ 	.word	0x00000290
        /*00e4*/ 	.word	0x000000ff
        /*00e8*/ 	.word	0x00000018
        /*00ec*/ 	.short	0x0100
        /*00ee*/ 	.byte	0x08
	.zero		1


	//   ....[7]....
        /*00f0*/ 	.word	0x000002a0
        /*00f4*/ 	.word	0x000000ff
        /*00f8*/ 	.word	0x00000050
        /*00fc*/ 	.short	0x0100
        /*00fe*/ 	.byte	0x08
	.zero		1


	//   ....[8]....
        /*0100*/ 	.word	0x000002b0
        /*0104*/ 	.word	0x000000ff
        /*0108*/ 	.word	0x00000020
        /*010c*/ 	.short	0x0100
        /*010e*/ 	.byte	0x08
	.zero		1


	//   ....[9]....
        /*0110*/ 	.word	0x000002c0
        /*0114*/ 	.word	0x000000ff
        /*0118*/ 	.word	0x00000058
        /*011c*/ 	.short	0x0100
        /*011e*/ 	.byte	0x08
	.zero		1


	//   ....[10]....
        /*0120*/ 	.word	0x000002d0
        /*0124*/ 	.word	0x000000ff
        /*0128*/ 	.word	0x00000028
        /*012c*/ 	.short	0x0100
        /*012e*/ 	.byte	0x08
	.zero		1


	//   ....[11]....
        /*0130*/ 	.word	0x000002e0
        /*0134*/ 	.word	0x000000ff
        /*0138*/ 	.word	0x00000060
        /*013c*/ 	.short	0x0100
        /*013e*/ 	.byte	0x08
	.zero		1


	//   ....[12]....
        /*0140*/ 	.word	0x000002f0
        /*0144*/ 	.word	0x000000ff
        /*0148*/ 	.word	0x00000030
        /*014c*/ 	.short	0x0100
        /*014e*/ 	.byte	0x08
	.zero		1


	//   ....[13]....
        /*0150*/ 	.word	0x00000300
        /*0154*/ 	.word	0x000000ff
        /*0158*/ 	.word	0x00000068
        /*015c*/ 	.short	0x0100
        /*015e*/ 	.byte	0x08
	.zero		1


	//   ....[14]....
        /*0160*/ 	.word	0x00000590
        /*0164*/ 	.word	0x000000ff
        /*0168*/ 	.word	0x00000080
        /*016c*/ 	.short	0x0100
        /*016e*/ 	.byte	0x06
	.zero		1


	//   ....[15]....
        /*0170*/ 	.word	0x000005f0
        /*0174*/ 	.word	0x000000ff
        /*0178*/ 	.word	0x00000088
        /*017c*/ 	.short	0x0100
        /*017e*/ 	.byte	0x06
	.zero		1


	//   ....[16]....
        /*0180*/ 	.word	0x00001280
        /*0184*/ 	.word	0x00000003
        /*0188*/ 	.word	0x00000000
        /*018c*/ 	.short	0x010a
        /*018e*/ 	.byte	0x3f
	.zero		1


	//   ....[17]....
        /*0190*/ 	.word	0x000012c0
        /*0194*/ 	.word	0x00000003
        /*0198*/ 	.word	0x00000000
        /*019c*/ 	.short	0x010a
        /*019e*/ 	.byte	0x3f
	.zero		1


	//   ....[18]....
        /*01a0*/ 	.word	0x00001650
        /*01a4*/ 	.word	0x00000005
        /*01a8*/ 	.word	0x00000000
        /*01ac*/ 	.short	0x010a
        /*01ae*/ 	.byte	0x3f
	.zero		1


	//   ....[19]....
        /*01b0*/ 	.word	0x00001690
        /*01b4*/ 	.word	0x00000005
        /*01b8*/ 	.word	0x00000000
        /*01bc*/ 	.short	0x010a
        /*01be*/ 	.byte	0x3f
	.zero		1


	//   ....[20]....
        /*01c0*/ 	.word	0x000018b0
        /*01c4*/ 	.word	0x00000004
        /*01c8*/ 	.word	0x00000000
        /*01cc*/ 	.short	0x0101
        /*01ce*/ 	.byte	0x3f
	.zero		1


	//   ....[21]....
        /*01d0*/ 	.word	0x00001ab0
        /*01d4*/ 	.word	0x00000000
        /*01d8*/ 	.word	0x00000000
        /*01dc*/ 	.short	0x0101
        /*01de*/ 	.byte	0x3f
	.zero		1


	//   ....[22]....
        /*01e0*/ 	.word	0x0000cca0
        /*01e4*/ 	.word	0x0000000e
        /*01e8*/ 	.word	0x00000038
        /*01ec*/ 	.short	0x010a
        /*01ee*/ 	.byte	0x3f
	.zero		1


	//   ....[23]....
        /*01f0*/ 	.word	0x0000d080
        /*01f4*/ 	.word	0x00000006
        /*01f8*/ 	.word	0x00000088
        /*01fc*/ 	.short	0x0101
        /*01fe*/ 	.byte	0x3f
	.zero		1


	//   ....[24]....
        /*0200*/ 	.word	0x0000d7a0
        /*0204*/ 	.word	0x00000007
        /*0208*/ 	.word	0x00000000
        /*020c*/ 	.short	0x010a
        /*020e*/ 	.byte	0x3f
	.zero		1


	//   ....[25]....
        /*0210*/ 	.word	0x0000d820
        /*0214*/ 	.word	0x00000009
        /*0218*/ 	.word	0x00000000
        /*021c*/ 	.short	0x010a
        /*021e*/ 	.byte	0x3f
	.zero		1


	//   ....[26]....
        /*0220*/ 	.word	0x0000d8b0
        /*0224*/ 	.word	0x00000006
        /*0228*/ 	.word	0x00000000
        /*022c*/ 	.short	0x010a
        /*022e*/ 	.byte	0x3f
	.zero		1


	//   ....[27]....
        /*0230*/ 	.word	0x0000d940
        /*0234*/ 	.word	0x00000009
        /*0238*/ 	.word	0x00000000
        /*023c*/ 	.short	0x010a
        /*023e*/ 	.byte	0x3f
	.zero		1


	//   ....[28]....
        /*0240*/ 	.word	0x0000d9d0
        /*0244*/ 	.word	0x00000006
        /*0248*/ 	.word	0x00000000
        /*024c*/ 	.short	0x010a
        /*024e*/ 	.byte	0x3f
	.zero		1


	//   ....[29]....
        /*0250*/ 	.word	0x0000da60
        /*0254*/ 	.word	0x00000009
        /*0258*/ 	.word	0x00000000
        /*025c*/ 	.short	0x010a
        /*025e*/ 	.byte	0x3f
	.zero		1


	//   ....[30]....
        /*0260*/ 	.word	0x0000daf0
        /*0264*/ 	.word	0x00000003
        /*0268*/ 	.word	0x00000000
        /*026c*/ 	.short	0x010a
        /*026e*/ 	.byte	0x3f
	.zero		1


	//   ....[31]....
        /*0270*/ 	.word	0x0000db50
        /*0274*/ 	.word	0x00000003
        /*0278*/ 	.word	0x00000000
        /*027c*/ 	.short	0x010a
        /*027e*/ 	.byte	0x3f
	.zero		1


	//   ....[32]....
        /*0280*/ 	.word	0x0000dba0
        /*0284*/ 	.word	0x00000005
        /*0288*/ 	.word	0x00000000
        /*028c*/ 	.short	0x010a
        /*028e*/ 	.byte	0x3f
	.zero		1


	//   ....[33]....
        /*0290*/ 	.word	0x0000dc70
        /*0294*/ 	.word	0x0000000e
        /*0298*/ 	.word	0x00000038
        /*029c*/ 	.short	0x010a
        /*029e*/ 	.byte	0x3f
	.zero		1


	//   ....[34]....
        /*02a0*/ 	.word	0x0000dd40
        /*02a4*/ 	.word	0x00000007
        /*02a8*/ 	.word	0x00000000
        /*02ac*/ 	.short	0x010a
        /*02ae*/ 	.byte	0x3f
	.zero		1


	//   ....[35]....
        /*02b0*/ 	.word	0x0000dd90
        /*02b4*/ 	.word	0x00000009
        /*02b8*/ 	.word	0x00000000
        /*02bc*/ 	.short	0x010a
        /*02be*/ 	.byte	0x3f
	.zero		1


	//   ....[36]....
        /*02c0*/ 	.word	0x0000dde0
        /*02c4*/ 	.word	0x00000006
        /*02c8*/ 	.word	0x00000000
        /*02cc*/ 	.short	0x010a
        /*02ce*/ 	.byte	0x3f
	.zero		1


	//   ....[37]....
        /*02d0*/ 	.word	0x0000de30
        /*02d4*/ 	.word	0x00000009
        /*02d8*/ 	.word	0x00000000
        /*02dc*/ 	.short	0x010a
        /*02de*/ 	.byte	0x3f
	.zero		1


	//   ....[38]....
        /*02e0*/ 	.word	0x0000de80
        /*02e4*/ 	.word	0x00000006
        /*02e8*/ 	.word	0x00000000
        /*02ec*/ 	.short	0x010a
        /*02ee*/ 	.byte	0x3f
	.zero		1


	//   ....[39]....
        /*02f0*/ 	.word	0x0000ded0
        /*02f4*/ 	.word	0x00000009
        /*02f8*/ 	.word	0x00000000
        /*02fc*/ 	.short	0x010a
        /*02fe*/ 	.byte	0x3f
	.zero		1


	//----- nvinfo : EIATTR_NUM_MBARRIERS
	.align		4
.L_35:
        /*0300*/ 	.byte	0x03, 0x38
        /*0302*/ 	.short	0x0010


	//----- nvinfo : EIATTR_EXIT_INSTR_OFFSETS
	.align		4
        /*0304*/ 	.byte	0x04, 0x1c
        /*0306*/ 	.short	(.L_37 - .L_36)


	//   ....[0]....
.L_36:
        /*0308*/ 	.word	0x00000640


	//   ....[1]....
        /*030c*/ 	.word	0x00000f30


	//   ....[2]....
        /*0310*/ 	.word	0x0000c2e0


	//   ....[3]....
        /*0314*/ 	.word	0x0000c940


	//   ....[4]....
        /*0318*/ 	.word	0x0000db40


	//----- nvinfo : EIATTR_MAX_THREADS
	.align		4
.L_37:
        /*031c*/ 	.byte	0x04, 0x05
        /*031e*/ 	.short	(.L_39 - .L_38)
.L_38:
        /*0320*/ 	.word	0x00000180
        /*0324*/ 	.word	0x00000001
        /*0328*/ 	.word	0x00000001


	//----- nvinfo : EIATTR_CRS_STACK_SIZE
	.align		4
.L_39:
        /*032c*/ 	.byte	0x04, 0x1e
        /*032e*/ 	.short	(.L_41 - .L_40)
.L_40:
        /*0330*/ 	.word	0x00000000


	//----- nvinfo : EIATTR_CBANK_PARAM_SIZE
	.align		4
.L_41:
        /*0334*/ 	.byte	0x03, 0x19
        /*0336*/ 	.short	0x0470


	//----- nvinfo : EIATTR_PARAM_CBANK
	.align		4
        /*0338*/ 	.byte	0x04, 0x0a
        /*033a*/ 	.short	(.L_43 - .L_42)
	.align		4
.L_42:
        /*033c*/ 	.word	index@(.nv.constant0._ZN7cutlass13device_kernelINS_4gemm6kernel13GemmUniversalIN4cute5tupleIJiiiiEEENS1_10collective13CollectiveMmaINS1_34MainloopSm90TmaGmmaWarpSpecializedILi7ENS5_IJNS4_1CILi1EEESB_SB_EEENS1_35KernelTmaWarpSpecializedCooperativeEEENS5_IJNSA_ILi128EEENSA_ILi384EEENSA_ILi64EEEEEEaNS5_IJlSB_lEEEaSJ_NS4_8TiledMMAINS4_8MMA_AtomIJNS4_4SM904GMMA27MMA_64x192x32_S32S8S8_SS_TNEEEENS4_6LayoutINS5_IJNSA_ILi2EEESB_SB_EEENS5_IJSB_NSA_ILi0EEEST_EEEEENS5_IJNS4_10UnderscoreESW_SW_EEEEENS4_13SM90_TMA_LOADENS4_14ComposedLayoutINS4_7SwizzleILi2ELi4ELi3EEENS4_18smem_ptr_flag_bitsILi8EEENSQ_INS5_IJNSA_ILi8EEESH_EEENS5_IJSH_SB_EEEEEEEvNS4_8identityESZ_S19_vS1A_EENS_8epilogue10collective6detail29Sm90TmaWarpSpecializedAdapterINS1D_15DefaultEpilogueIaSJ_SJ_NS1C_6thread17LinearCombinationIaLi1EiiLNS1H_9ScaleType4KindE0ELNS_15FloatRoundStyleE2EaEENS1_15EpilogueDefaultEEEEEvvEEEEvNT_6ParamsE)
        /*0340*/ 	.short	0x0210
        /*0342*/ 	.short	0x0470


	//----- nvinfo : EIATTR_SW_WAR
	.align		4
.L_43:
        /*0344*/ 	.byte	0x04, 0x36
        /*0346*/ 	.short	(.L_45 - .L_44)
.L_44:
        /*0348*/ 	.word	0x00000008
.L_45:


//--------------------- .nv.callgraph             --------------------------
	.section	.nv.callgraph,"",@"SHT_CUDA_CALLGRAPH"
	.align	4
	.sectionentsize	8
	.align		4
        /*0000*/ 	.word	0x00000000
	.align		4
        /*0004*/ 	.word	0xffffffff
	.align		4
        /*0008*/ 	.word	index@(_ZN7cutlass13device_kernelINS_4gemm6kernel13GemmUniversalIN4cute5tupleIJiiiiEEENS1_10collective13CollectiveMmaINS1_34MainloopSm90TmaGmmaWarpSpecializedILi7ENS5_IJNS4_1CILi1EEESB_SB_EEENS1_35KernelTmaWarpSpecializedCooperativeEEENS5_IJNSA_ILi128EEENSA_ILi384EEENSA_ILi64EEEEEEaNS5_IJlSB_lEEEaSJ_NS4_8TiledMMAINS4_8MMA_AtomIJNS4_4SM904GMMA27MMA_64x192x32_S32S8S8_SS_TNEEEENS4_6LayoutINS5_IJNSA_ILi2EEESB_SB_EEENS5_IJSB_NSA_ILi0EEEST_EEEEENS5_IJNS4_10UnderscoreESW_SW_EEEEENS4_13SM90_TMA_LOADENS4_14ComposedLayoutINS4_7SwizzleILi2ELi4ELi3EEENS4_18smem_ptr_flag_bitsILi8EEENSQ_INS5_IJNSA_ILi8EEESH_EEENS5_IJSH_SB_EEEEEEEvNS4_8identityESZ_S19_vS1A_EENS_8epilogue10collective6detail29Sm90TmaWarpSpecializedAdapterINS1D_15DefaultEpilogueIaSJ_SJ_NS1C_6thread17LinearCombinationIaLi1EiiLNS1H_9ScaleType4KindE0ELNS_15FloatRoundStyleE2EaEENS1_15EpilogueDefaultEEEEEvvEEEEvNT_6ParamsE)
	.align		4
        /*000c*/ 	.word	index@(__assertfail)
	.align		4
        /*0010*/ 	.word	0x00000000
	.align		4
        /*0014*/ 	.word	0xfffffffe
	.align		4
        /*0018*/ 	.word	0x00000000
	.align		4
        /*001c*/ 	.word	0xfffffffd
	.align		4
        /*0020*/ 	.word	0x00000000
	.align		4
        /*0024*/ 	.word	0xfffffffc


//--------------------- .nv.constant4             --------------------------
	.section	.nv.constant4,"a",@progbits
	.align	8
	.align		8
.nv.constant4:
        /*0000*/ 	.dword	__assertfail
	.align		8
        /*0008*/ 	.dword	__unnamed_1
	.align		8
        /*0010*/ 	.dword	_ZN39_INTERNAL_f5e4141e_4_k_cu_f62e2249_88224cuda3std3__45__cpo5beginE
	.align		8
        /*0018*/ 	.dword	_ZN39_INTERNAL_f5e4141e_4_k_cu_f62e2249_88224cuda3std3__45__cpo3endE
	.align		8
        /*0020*/ 	.dword	_ZN39_INTERNAL_f5e4141e_4_k_cu_f62e2249_88224cuda3std3__45__cpo6cbeginE
	.align		8
        /*0028*/ 	.dword	_ZN39_INTERNAL_f5e4141e_4_k_cu_f62e2249_88224cuda3std3__45__cpo4cendE
	.align		8
        /*0030*/ 	.dword	_ZN39_INTERNAL_f5e4141e_4_k_cu_f62e2249_88224cuda3std3__441_GLOBAL__N__f5e4141e_4_k_cu_f62e2249_88226ignoreE
	.align		8
        /*0038*/ 	.dword	_ZN39_INTERNAL_f5e4141e_4_k_cu_f62e2249_88224cuda3std3__419piecewise_constructE
	.align		8
        /*0040*/ 	.dword	_ZN39_INTERNAL_f5e4141e_4_k_cu_f62e2249_88224cuda3std3__48in_placeE
	.align		8
        /*0048*/ 	.dword	_ZN39_INTERNAL_f5e4141e_4_k_cu_f62e2249_88224cuda3std6ranges3__45__cpo4swapE
	.align		8
        /*0050*/ 	.dword	_ZN39_INTERNAL_f5e4141e_4_k_cu_f62e2249_88224cuda3std6ranges3__45__cpo9iter_moveE
	.align		8
        /*0058*/ 	.dword	_ZN39_INTERNAL_f5e4141e_4_k_cu_f62e2249_88224cute7productE
	.align		8
        /*0060*/ 	.dword	_ZN39_INTERNAL_f5e4141e_4_k_cu_f62e2249_88224cute1_E
	.align		8
        /*0068*/ 	.dword	$str$22
	.align		8
        /*0070*/ 	.dword	$str$23


//--------------------- .text._ZN7cutlass13device_kernelINS_4gemm6kernel13GemmUniversalIN4cute5tupleIJiiiiEEENS1_10collective13CollectiveMmaINS1_34MainloopSm90TmaGmmaWarpSpecializedILi7ENS5_IJNS4_1CILi1EEESB_SB_EEENS1_35KernelTmaWarpSpecializedCooperativeEEENS5_IJNSA_ILi128EEENSA_ILi384EEENSA_ILi64EEEEEEaNS5_IJlSB_lEEEaSJ_NS4_8TiledMMAINS4_8MMA_AtomIJNS4_4SM904GMMA27MMA_64x192x32_S32S8S8_SS_TNEEEENS4_6LayoutINS5_IJNSA_ILi2EEESB_SB_EEENS5_IJSB_NSA_ILi0EEEST_EEEEENS5_IJNS4_10UnderscoreESW_SW_EEEEENS4_13SM90_TMA_LOADENS4_14ComposedLayoutINS4_7SwizzleILi2ELi4ELi3EEENS4_18smem_ptr_flag_bitsILi8EEENSQ_INS5_IJNSA_ILi8EEESH_EEENS5_IJSH_SB_EEEEEEEvNS4_8identityESZ_S19_vS1A_EENS_8epilogue10collective6detail29Sm90TmaWarpSpecializedAdapterINS1D_15DefaultEpilogueIaSJ_SJ_NS1C_6thread17LinearCombinationIaLi1EiiLNS1H_9ScaleType4KindE0ELNS_15FloatRoundStyleE2EaEENS1_15EpilogueDefaultEEEEEvvEEEEvNT_6ParamsE --------------------------
	.section	.text._ZN7cutlass13device_kernelINS_4gemm6kernel13GemmUniversalIN4cute5tupleIJiiiiEEENS1_10collective13CollectiveMmaINS1_34MainloopSm90TmaGmmaWarpSpecializedILi7ENS5_IJNS4_1CILi1EEESB_SB_EEENS1_35KernelTmaWarpSpecializedCooperativeEEENS5_IJNSA_ILi128EEENSA_ILi384EEENSA_ILi64EEEEEEaNS5_IJlSB_lEEEaSJ_NS4_8TiledMMAINS4_8MMA_AtomIJNS4_4SM904GMMA27MMA_64x192x32_S32S8S8_SS_TNEEEENS4_6LayoutINS5_IJNSA_ILi2EEESB_SB_EEENS5_IJSB_NSA_ILi0EEEST_EEEEENS5_IJNS4_10UnderscoreESW_SW_EEEEENS4_13SM90_TMA_LOADENS4_14ComposedLayoutINS4_7SwizzleILi2ELi4ELi3EEENS4_18smem_ptr_flag_bitsILi8EEENSQ_INS5_IJNSA_ILi8EEESH_EEENS5_IJSH_SB_EEEEEEEvNS4_8identityESZ_S19_vS1A_EENS_8epilogue10collective6detail29Sm90TmaWarpSpecializedAdapterINS1D_15DefaultEpilogueIaSJ_SJ_NS1C_6thread17LinearCombinationIaLi1EiiLNS1H_9ScaleType4KindE0ELNS_15FloatRoundStyleE2EaEENS1_15EpilogueDefaultEEEEEvvEEEEvNT_6ParamsE,"ax",@progbits
	.align	128
.text._ZN7cutlass13device_kernelINS_4gemm6kernel13GemmUniversalIN4cute5tupleIJiiiiEEENS1_10collective13CollectiveMmaINS1_34MainloopSm90TmaGmmaWarpSpecializedILi7ENS5_IJNS4_1CILi1EEESB_SB_EEENS1_35KernelTmaWarpSpecializedCooperativeEEENS5_IJNSA_ILi128EEENSA_ILi384EEENSA_ILi64EEEEEEaNS5_IJlSB_lEEEaSJ_NS4_8TiledMMAINS4_8MMA_AtomIJNS4_4SM904GMMA27MMA_64x192x32_S32S8S8_SS_TNEEEENS4_6LayoutINS5_IJNSA_ILi2EEESB_SB_EEENS5_IJSB_NSA_ILi0EEEST_EEEEENS5_IJNS4_10UnderscoreESW_SW_EEEEENS4_13SM90_TMA_LOADENS4_14ComposedLayoutINS4_7SwizzleILi2ELi4ELi3EEENS4_18smem_ptr_flag_bitsILi8EEENSQ_INS5_IJNSA_ILi8EEESH_EEENS5_IJSH_SB_EEEEEEEvNS4_8identityESZ_S19_vS1A_EENS_8epilogue10collective6detail29Sm90TmaWarpSpecializedAdapterINS1D_15DefaultEpilogueIaSJ_SJ_NS1C_6thread17LinearCombinationIaLi1EiiLNS1H_9ScaleType4KindE0ELNS_15FloatRoundStyleE2EaEENS1_15EpilogueDefaultEEEEEvvEEEEvNT_6ParamsE:
        .type           _ZN7cutlass13device_kernelINS_4gemm6kernel13GemmUniversalIN4cute5tupleIJiiiiEEENS1_10collective13CollectiveMmaINS1_34MainloopSm90TmaGmmaWarpSpecializedILi7ENS5_IJNS4_1CILi1EEESB_SB_EEENS1_35KernelTmaWarpSpecializedCooperativeEEENS5_IJNSA_ILi128EEENSA_ILi384EEENSA_ILi64EEEEEEaNS5_IJlSB_lEEEaSJ_NS4_8TiledMMAINS4_8MMA_AtomIJNS4_4SM904GMMA27MMA_64x192x32_S32S8S8_SS_TNEEEENS4_6LayoutINS5_IJNSA_ILi2EEESB_SB_EEENS5_IJSB_NSA_ILi0EEEST_EEEEENS5_IJNS4_10UnderscoreESW_SW_EEEEENS4_13SM90_TMA_LOADENS4_14ComposedLayoutINS4_7SwizzleILi2ELi4ELi3EEENS4_18smem_ptr_flag_bitsILi8EEENSQ_INS5_IJNSA_ILi8EEESH_EEENS5_IJSH_SB_EEEEEEEvNS4_8identityESZ_S19_vS1A_EENS_8epilogue10collective6detail29Sm90TmaWarpSpecializedAdapterINS1D_15DefaultEpilogueIaSJ_SJ_NS1C_6thread17LinearCombinationIaLi1EiiLNS1H_9ScaleType4KindE0ELNS_15FloatRoundStyleE2EaEENS1_15EpilogueDefaultEEEEEvvEEEEvNT_6ParamsE,@function
        .size           _ZN7cutlass13device_kernelINS_4gemm6kernel13GemmUniversalIN4cute5tupleIJiiiiEEENS1_10collective13CollectiveMmaINS1_34MainloopSm90TmaGmmaWarpSpecializedILi7ENS5_IJNS4_1CILi1EEESB_SB_EEENS1_35KernelTmaWarpSpecializedCooperativeEEENS5_IJNSA_ILi128EEENSA_ILi384EEENSA_ILi64EEEEEEaNS5_IJlSB_lEEEaSJ_NS4_8TiledMMAINS4_8MMA_AtomIJNS4_4SM904GMMA27MMA_64x192x32_S32S8S8_SS_TNEEEENS4_6LayoutINS5_IJNSA_ILi2EEESB_SB_EEENS5_IJSB_NSA_ILi0EEEST_EEEEENS5_IJNS4_10UnderscoreESW_SW_EEEEENS4_13SM90_TMA_LOADENS4_14ComposedLayoutINS4_7SwizzleILi2ELi4ELi3EEENS4_18smem_ptr_flag_bitsILi8EEENSQ_INS5_IJNSA_ILi8EEESH_EEENS5_IJSH_SB_EEEEEEEvNS4_8identityESZ_S19_vS1A_EENS_8epilogue10collective6detail29Sm90TmaWarpSpecializedAdapterINS1D_15DefaultEpilogueIaSJ_SJ_NS1C_6thread17LinearCombinationIaLi1EiiLNS1H_9ScaleType4KindE0ELNS_15FloatRoundStyleE2EaEENS1_15EpilogueDefaultEEEEEvvEEEEvNT_6ParamsE,(.L_x_460 - _ZN7cutlass13device_kernelINS_4gemm6kernel13GemmUniversalIN4cute5tupleIJiiiiEEENS1_10collective13CollectiveMmaINS1_34MainloopSm90TmaGmmaWarpSpecializedILi7ENS5_IJNS4_1CILi1EEESB_SB_EEENS1_35KernelTmaWarpSpecializedCooperativeEEENS5_IJNSA_ILi128EEENSA_ILi384EEENSA_ILi64EEEEEEaNS5_IJlSB_lEEEaSJ_NS4_8TiledMMAINS4_8MMA_AtomIJNS4_4SM904GMMA27MMA_64x192x32_S32S8S8_SS_TNEEEENS4_6LayoutINS5_IJNSA_ILi2EEESB_SB_EEENS5_IJSB_NSA_ILi0EEEST_EEEEENS5_IJNS4_10UnderscoreESW_SW_EEEEENS4_13SM90_TMA_LOADENS4_14ComposedLayoutINS4_7SwizzleILi2ELi4ELi3EEENS4_18smem_ptr_flag_bitsILi8EEENSQ_INS5_IJNSA_ILi8EEESH_EEENS5_IJSH_SB_EEEEEEEvNS4_8identityESZ_S19_vS1A_EENS_8epilogue10collective6detail29Sm90TmaWarpSpecializedAdapterINS1D_15DefaultEpilogueIaSJ_SJ_NS1C_6thread17LinearCombinationIaLi1EiiLNS1H_9ScaleType4KindE0ELNS_15FloatRoundStyleE2EaEENS1_15EpilogueDefaultEEEEEvvEEEEvNT_6ParamsE)
        .other          _ZN7cutlass13device_kernelINS_4gemm6kernel13GemmUniversalIN4cute5tupleIJiiiiEEENS1_10collective13CollectiveMmaINS1_34MainloopSm90TmaGmmaWarpSpecializedILi7ENS5_IJNS4_1CILi1EEESB_SB_EEENS1_35KernelTmaWarpSpecializedCooperativeEEENS5_IJNSA_ILi128EEENSA_ILi384EEENSA_ILi64EEEEEEaNS5_IJlSB_lEEEaSJ_NS4_8TiledMMAINS4_8MMA_AtomIJNS4_4SM904GMMA27MMA_64x192x32_S32S8S8_SS_TNEEEENS4_6LayoutINS5_IJNSA_ILi2EEESB_SB_EEENS5_IJSB_NSA_ILi0EEEST_EEEEENS5_IJNS4_10UnderscoreESW_SW_EEEEENS4_13SM90_TMA_LOADENS4_14ComposedLayoutINS4_7SwizzleILi2ELi4ELi3EEENS4_18smem_ptr_flag_bitsILi8EEENSQ_INS5_IJNSA_ILi8EEESH_EEENS5_IJSH_SB_EEEEEEEvNS4_8identityESZ_S19_vS1A_EENS_8epilogue10collective6detail29Sm90TmaWarpSpecializedAdapterINS1D_15DefaultEpilogueIaSJ_SJ_NS1C_6thread17LinearCombinationIaLi1EiiLNS1H_9ScaleType4KindE0ELNS_15FloatRoundStyleE2EaEENS1_15EpilogueDefaultEEEEEvvEEEEvNT_6ParamsE,@"STO_CUDA_ENTRY STV_DEFAULT"
_ZN7cutlass13device_kernelINS_4gemm6kernel13GemmUniversalIN4cute5tupleIJiiiiEEENS1_10collective13CollectiveMmaINS1_34MainloopSm90TmaGmmaWarpSpecializedILi7ENS5_IJNS4_1CILi1EEESB_SB_EEENS1_35KernelTmaWarpSpecializedCooperativeEEENS5_IJNSA_ILi128EEENSA_ILi384EEENSA_ILi64EEEEEEaNS5_IJlSB_lEEEaSJ_NS4_8TiledMMAINS4_8MMA_AtomIJNS4_4SM904GMMA27MMA_64x192x32_S32S8S8_SS_TNEEEENS4_6LayoutINS5_IJNSA_ILi2EEESB_SB_EEENS5_IJSB_NSA_ILi0EEEST_EEEEENS5_IJNS4_10UnderscoreESW_SW_EEEEENS4_13SM90_TMA_LOADENS4_14ComposedLayoutINS4_7SwizzleILi2ELi4ELi3EEENS4_18smem_ptr_flag_bitsILi8EEENSQ_INS5_IJNSA_ILi8EEESH_EEENS5_IJSH_SB_EEEEEEEvNS4_8identityESZ_S19_vS1A_EENS_8epilogue10collective6detail29Sm90TmaWarpSpecializedAdapterINS1D_15DefaultEpilogueIaSJ_SJ_NS1C_6thread17LinearCombinationIaLi1EiiLNS1H_9ScaleType4KindE0ELNS_15FloatRoundStyleE2EaEENS1_15EpilogueDefaultEEEEEvvEEEEvNT_6ParamsE:
[----:B------:R-:W0:Y:S01]  /*0000*/  LDC R1, c[0x0][0x28] ;  /* 0x00000a00ff017b82 */ /* 0x000e220000000800 */
[----:B------:R-:W1:Y:S01]  /*0010*/  S2R R23, SR_TID.X ;  /* 0x0000000000177919 */ /* 0x000e620000002100 */
[----:B------:R-:W-:Y:S01]  /*0020*/  ELECT P0, URZ, PT ;  /* 0x00000000003f782f */ /* 0x000fe20003800000 */
[----:B------:R-:W-:Y:S01]  /*0030*/  BSSY B0, `(.L_x_0) ;  /* 0x000000f000007945 */ /* 0x000fe20003800000 */
[--C-:B-1----:R-:W-:Y:S02]  /*0040*/  SHF.R.U32.HI R0, RZ, 0x5, R23.reuse ;  /* 0x00000005ff007819 */ /* 0x102fe40000011617 */
[----:B------:R-:W-:-:S03]  /*0050*/  SHF.R.U32.HI R3, RZ, 0x7, R23 ;  /* 0x00000007ff037819 */ /* 0x000fc60000011617 */
[----:B------:R-:W1:Y:S04]  /*0060*/  SHFL.IDX PT, R2, R0, RZ, 0x1f ;  /* 0x00001fff00027589 */ /* 0x000e6800000e0000 */
[----:B------:R2:W3:Y:S01]  /*0070*/  SHFL.IDX PT, R10, R3, RZ, 0x1f ;  /* 0x00001fff030a7589 */ /* 0x0004e200000e0000 */
[----:B-1----:R-:W-:-:S13]  /*0080*/  ISETP.NE.OR P0, PT, R2, RZ, !P0 ;  /* 0x000000ff0200720c */ /* 0x002fda0004705670 */
[----:B0-23--:R-:W-:Y:S05]  /*0090*/  @P0 BRA `(.L_x_1) ;  /* 0x0000000000200947 */ /* 0x00dfea0003800000 */
[----:B------:R-:W-:Y:S02]  /*00a0*/  ULDC.64 UR4, c[0x0][0x198] ;  /* 0x0000660000047ab9 */ /* 0x000fe40000000a00 */
[----:B------:R-:W-:Y:S02]  /*00b0*/  UIADD3 UR6, UP0, UR4, 0xf0, URZ ;  /* 0x000000f004067890 */ /* 0x000fe4000ff1e03f */
[----:B------:R-:W-:Y:S02]  /*00c0*/  UIADD3 UR4, UP1, UR4, 0x1f0, URZ ;  /* 0x000001f004047890 */ /* 0x000fe4000ff3e03f */
[----:B------:R-:W-:Y:S02]  /*00d0*/  UIADD3.X UR7, URZ, UR5, URZ, UP0, !UPT ;  /* 0x000000053f077290 */ /* 0x000fe400087fe43f */
[----:B------:R-:W-:-:S07]  /*00e0*/  UIADD3.X UR5, URZ, UR5, URZ, UP1, !UPT ;  /* 0x000000053f057290 */ /* 0x000fce0008ffe43f */
[----:B------:R0:W-:Y:S02]  /*00f0*/  UTMACCTL.PF [UR6] ;  /* 0x00000000060079b9 */ /* 0x0001e40008040000 */
[----:B------:R0:W-:Y:S02]  /*0100*/  UTMACCTL.PF [UR4] ;  /* 0x00000000040079b9 */ /* 0x0001e40008040000 */
[----:B0-----:R-:W-:Y:S01]  /*0110*/  NOP ;  /* 0x0000000000007918 */ /* 0x001fe20000000000 */
.L_x_1:
[----:B------:R-:W-:Y:S05]  /*0120*/  BSYNC B0 ;  /* 0x0000000000007941 */ /* 0x000fea0003800000 */
.L_x_0:
[----:B------:R-:W0:Y:S02]  /*0130*/  SHFL.IDX PT, R3, R0, RZ, 0x1f ;  /* 0x00001fff00037589 */ /* 0x000e2400000e0000 */
[----:B0-----:R-:W-:-:S13]  /*0140*/  ISETP.NE.AND P0, PT, R3, RZ, PT ;  /* 0x000000ff0300720c */ /* 0x001fda0003f05270 */
[----:B------:R-:W-:Y:S05]  /*0150*/  @P0 BRA `(.L_x_2) ;  /* 0x0000000000700947 */ /* 0x000fea0003800000 */
[----:B------:R-:W0:Y:S01]  /*0160*/  S2UR UR8, SR_CgaCtaId ;  /* 0x00000000000879c3 */ /* 0x000e220000008800 */
[----:B------:R-:W-:Y:S01]  /*0170*/  UMOV UR4, 0x400 ;  /* 0x0000040000047882 */ /* 0x000fe20000000000 */
[----:B------:R-:W-:Y:S01]  /*0180*/  UMOV UR5, 0x1 ;  /* 0x0000000100057882 */ /* 0x000fe20000000000 */
[----:B------:R-:W-:Y:S01]  /*0190*/  UMOV UR6, 0x100 ;  /* 0x0000010000067882 */ /* 0x000fe20000000000 */
[----:B------:R-:W-:Y:S01]  /*01a0*/  ELECT P0, URZ, PT ;  /* 0x00000000003f782f */ /* 0x000fe20003800000 */
[----:B------:R-:W-:-:S04]  /*01b0*/  UIADD3 UR6, -UR6, 0x100000, URZ ;  /* 0x0010000006067890 */ /* 0x000fc8000fffe13f */
[----:B------:R-:W-:Y:S02]  /*01c0*/  USHF.L.U32 UR7, UR6, 0xb, URZ ;  /* 0x0000000b06077899 */ /* 0x000fe4000800063f */
[----:B------:R-:W-:Y:S02]  /*01d0*/  USHF.L.U32 UR6, UR6, 0x1, URZ ;  /* 0x0000000106067899 */ /* 0x000fe4000800063f */
[----:B0-----:R-:W-:Y:S02]  /*01e0*/  ULEA UR8, UR8, UR4, 0x18 ;  /* 0x0000000408087291 */ /* 0x001fe4000f8ec03f */
[----:B------:R-:W-:-:S04]  /*01f0*/  UIADD3 UR4, -UR5, 0x100000, URZ ;  /* 0x0010000005047890 */ /* 0x000fc8000fffe13f */
[----:B------:R-:W-:Y:S02]  /*0200*/  USHF.L.U32 UR5, UR4, 0xb, URZ ;  /* 0x0000000b04057899 */ /* 0x000fe4000800063f */
[----:B------:R-:W-:Y:S01]  /*0210*/  USHF.L.U32 UR4, UR4, 0x1, URZ ;  /* 0x0000000104047899 */ /* 0x000fe2000800063f */
[----:B------:R-:W0:Y:S11]  /*0220*/  FENCE.VIEW.ASYNC.S ;  /* 0x00000000000073c6 */ /* 0x000e360000000000 */
[----:B0-----:R0:W1:Y:S01]  /*0230*/  SYNCS.EXCH.64 URZ, [UR8], UR4 ;  /* 0x00000004083f75b2 */ /* 0x0010620008000100 */
[----:B------:R0:W2:Y:S01]  /*0240*/  SYNCS.EXCH.64 URZ, [UR8+0x38], UR6 ;  /* 0x00003806083f75b2 */ /* 0x0000a20008000100 */
[----:B------:R0:W3:Y:S01]  /*0250*/  SYNCS.EXCH.64 URZ, [UR8+0x8], UR4 ;  /* 0x00000804083f75b2 */ /* 0x0000e20008000100 */
[----:B------:R0:W4:Y:S01]  /*0260*/  SYNCS.EXCH.64 URZ, [UR8+0x40], UR6 ;  /* 0x00004006083f75b2 */ /* 0x0001220008000100 */
[----:B------:R0:W0:Y:S01]  /*0270*/  SYNCS.EXCH.64 URZ, [UR8+0x10], UR4 ;  /* 0x00001004083f75b2 */ /* 0x0000220008000100 */
        /* <DEDUP_REMOVED lines=9> */
[----:B------:R-:W-:Y:S01]  /*0310*/  NOP ;  /* 0x0000000000007918 */ /* 0x000fe20000000000 */
.L_x_2:
[----:B------:R-:W5:Y:S01]  /*0320*/  SHFL.IDX PT, R0, R0, RZ, 0x1f ;  /* 0x00001fff00007589 */ /* 0x000f6200000e0000 */
[----:B------:R-:W-:Y:S01]  /*0330*/  ELECT P0, URZ, PT ;  /* 0x00000000003f782f */ /* 0x000fe20003800000 */
[----:B------:R-:W1:Y:S01]  /*0340*/  LDC R4, c[0x0][0x65c] ;  /* 0x00019700ff047b82 */ /* 0x000e620000000800 */
[----:B------:R-:W-:Y:S01]  /*0350*/  SHF.R.S32.HI R5, RZ, 0x1f, R2 ;  /* 0x0000001fff057819 */ /* 0x000fe20000011402 */
[----:B------:R-:W2:Y:S01]  /*0360*/  S2R R3, SR_CTAID.Y ;  /* 0x0000000000037919 */ /* 0x000ea20000002600 */
[----:B0-----:R-:W-:Y:S01]  /*0370*/  UMOV UR4, 0x20 ;  /* 0x0000002000047882 */ /* 0x001fe20000000000 */
[----:B------:R-:W-:Y:S01]  /*0380*/  ISETP.NE.AND P2, PT, R10, RZ, PT ;  /* 0x000000ff0a00720c */ /* 0x000fe20003f45270 */
[----:B------:R-:W-:Y:S01]  /*0390*/  NOP ;  /* 0x0000000000007918 */ /* 0x000fe20000000000 */
[----:B------:R-:W-:Y:S01]  /*03a0*/  LEA.HI R5, R5, R2, RZ, 0x2 ;  /* 0x0000000205057211 */ /* 0x000fe200078f10ff */
[----:B------:R-:W-:-:S03]  /*03b0*/  NOP ;  /* 0x0000000000007918 */ /* 0x000fc60000000000 */
[----:B------:R-:W-:Y:S02]  /*03c0*/  LOP3.LUT R5, R5, 0xfffffffc, RZ, 0xc0, !PT ;  /* 0xfffffffc05057812 */ /* 0x000fe400078ec0ff */
[----:B-----5:R-:W-:-:S03]  /*03d0*/  ISETP.NE.OR P0, PT, R0, RZ, !P0 ;  /* 0x000000ff0000720c */ /* 0x020fc60004705670 */
[----:B------:R-:W-:Y:S01]  /*03e0*/  IMAD.IADD R0, R2, 0x1, -R5 ;  /* 0x0000000102007824 */ /* 0x000fe200078e0a05 */
[----:B-1----:R-:W-:Y:S01]  /*03f0*/  ISETP.NE.AND P3, PT, R4, 0x1, PT ;  /* 0x000000010400780c */ /* 0x002fe20003f65270 */
[----:B------:R-:W-:Y:S01]  /*0400*/  IMAD.MOV.U32 R5, RZ, RZ, RZ ;  /* 0x000000ffff057224 */ /* 0x000fe200078e00ff */
[----:B------:R-:W0:Y:S07]  /*0410*/  S2R R4, SR_CTAID.X ;  /* 0x0000000000047919 */ /* 0x000e2e0000002500 */
[----:B------:R-:W-:Y:S01]  /*0420*/  VOTEU.ALL UP0, P0 ;  /* 0x00000000003f7886 */ /* 0x000fe20000000000 */
[----:B------:R-:W-:-:S03]  /*0430*/  VOTEU.ALL UP1, P0 ;  /* 0x00000000003f7886 */ /* 0x000fc60000020000 */
[----:B------:R-:W0:Y:S01]  /*0440*/  @P3 LDC R9, c[0x0][0x10] ;  /* 0x00000400ff093b82 */ /* 0x000e220000000800 */
[----:B--2---:R-:W-:Y:S01]  /*0450*/  @P3 IMAD.MOV.U32 R6, RZ, RZ, R3 ;  /* 0x000000ffff063224 */ /* 0x004fe200078e0003 */
[----:B------:R-:W-:Y:S01]  /*0460*/  @!UP0 UMOV UR6, 0x400 ;  /* 0x0000040000068882 */ /* 0x000fe20000000000 */
[----:B------:R-:W-:-:S04]  /*0470*/  @!UP0 UIADD3 UR4, -UR4, 0x100000, URZ ;  /* 0x0010000004048890 */ /* 0x000fc8000fffe13f */
[----:B------:R-:W-:Y:S02]  /*0480*/  @!UP0 USHF.L.U32 UR5, UR4, 0xb, URZ ;  /* 0x0000000b04058899 */ /* 0x000fe4000800063f */
[----:B------:R-:W-:Y:S01]  /*0490*/  @!UP0 USHF.L.U32 UR4, UR4, 0x1, URZ ;  /* 0x0000000104048899 */ /* 0x000fe2000800063f */
[----:B------:R-:W-:Y:S02]  /*04a0*/  @P3 IMAD.MOV.U32 R7, RZ, RZ, RZ ;  /* 0x000000ffff073224 */ /* 0x000fe400078e00ff */
[----:B------:R-:W-:Y:S01]  /*04b0*/  @P3 IMAD.MOV.U32 R13, RZ, RZ, RZ ;  /* 0x000000ffff0d3224 */ /* 0x000fe200078e00ff */
[----:B------:R-:W1:Y:S08]  /*04c0*/  @!UP0 S2UR UR7, SR_CgaCtaId ;  /* 0x00000000000789c3 */ /* 0x000e700000008800 */
[----:B------:R-:W2:Y:S01]  /*04d0*/  @!P3 LDC R11, c[0x0][0xc] ;  /* 0x00000300ff0bbb82 */ /* 0x000ea20000000800 */
[----:B0-----:R-:W-:-:S04]  /*04e0*/  @P3 IMAD.WIDE.U32 R8, R4, R9, R6 ;  /* 0x0000000904083225 */ /* 0x001fc800078e0006 */
[----:B------:R-:W-:Y:S02]  /*04f0*/  @P3 IMAD.MOV.U32 R17, RZ, RZ, R8 ;  /* 0x000000ffff113224 */ /* 0x000fe400078e0008 */
[----:B------:R-:W-:Y:S01]  /*0500*/  @P3 IMAD.IADD R16, R9, 0x1, R13 ;  /* 0x0000000109103824 */ /* 0x000fe200078e020d */
[----:B-1----:R-:W-:Y:S01]  /*0510*/  @!UP0 ULEA UR6, UR7, UR6, 0x18 ;  /* 0x0000000607068291 */ /* 0x002fe2000f8ec03f */
[----:B------:R-:W-:Y:S01]  /*0520*/  VOTEU.ALL UP0, P0 ;  /* 0x00000000003f7886 */ /* 0x000fe20000000000 */
[----:B------:R-:W-:-:S04]  /*0530*/  ISETP.NE.AND P0, PT, R0, 0x3, PT ;  /* 0x000000030000780c */ /* 0x000fc80003f05270 */
[----:B------:R-:W-:Y:S01]  /*0540*/  ISETP.EQ.OR P0, PT, R0, RZ, !P0 ;  /* 0x000000ff0000720c */ /* 0x000fe20004702670 */
[----:B--2---:R-:W-:-:S03]  /*0550*/  @!P3 IMAD.WIDE.U32 R6, R11, R3, R4 ;  /* 0x000000030b06b225 */ /* 0x004fc600078e0004 */
[C---:B------:R-:W-:Y:S01]  /*0560*/  ISETP.EQ.AND P0, PT, R10.reuse, RZ, P0 ;  /* 0x000000ff0a00720c */ /* 0x040fe20000702270 */
[----:B------:R-:W-:Y:S01]  /*0570*/  VIADD R10, R10, 0xffffffff ;  /* 0xffffffff0a0a7836 */ /* 0x000fe20000000000 */
[----:B------:R-:W0:Y:S02]  /*0580*/  FENCE.VIEW.ASYNC.S ;  /* 0x00000000000073c6 */ /* 0x000e240000000000 */
[----:B0-----:R0:W3:Y:S01]  /*0590*/  @!UP0 SYNCS.EXCH.64 URZ, [UR6+0x80], UR4 ;  /* 0x00008004063f85b2 */ /* 0x0010e20008000100 */
[----:B------:R-:W-:Y:S01]  /*05a0*/  @!P3 IMAD.MOV.U32 R17, RZ, RZ, R6 ;  /* 0x000000ffff11b224 */ /* 0x000fe200078e0006 */
[----:B------:R-:W-:Y:S01]  /*05b0*/  SEL R2, RZ, 0x1, !P0 ;  /* 0x00000001ff027807 */ /* 0x000fe20004000000 */
[----:B------:R-:W-:Y:S01]  /*05c0*/  @!P3 IMAD.MOV.U32 R16, RZ, RZ, R7 ;  /* 0x000000ffff10b224 */ /* 0x000fe200078e0007 */
[----:B------:R-:W-:-:S04]  /*05d0*/  ISETP.GE.U32.AND P1, PT, R10, 0x2, PT ;  /* 0x000000020a00780c */ /* 0x000fc80003f26070 */
[----:B------:R-:W-:Y:S01]  /*05e0*/  SEL R2, R2, 0x2, P1 ;  /* 0x0000000202027807 */ /* 0x000fe20000800000 */
[----:B------:R0:W3:Y:S01]  /*05f0*/  @!UP1 SYNCS.EXCH.64 URZ, [UR6+0x88], UR4 ;  /* 0x00008804063f95b2 */ /* 0x0000e20008000100 */
[----:B------:R-:W-:Y:S01]  /*0600*/  NOP ;  /* 0x0000000000007918 */ /* 0x000fe20000000000 */
[----:B---34-:R-:W-:Y:S06]  /*0610*/  BAR.SYNC.DEFER_BLOCKING 0x0 ;  /* 0x0000000000007b1d */ /* 0x018fec0000010000 */
[----:B------:R-:W-:Y:S05]  /*0620*/  @!P2 BRA `(.L_x_3) ;  /* 0x000000bc0030a947 */ /* 0x000fea0003800000 */
[----:B------:R-:W-:-:S13]  /*0630*/  ISETP.GT.U32.AND P0, PT, R10, 0x1, PT ;  /* 0x000000010a00780c */ /* 0x000fda0003f04070 */
[----:B0-----:R-:W-:Y:S05]  /*0640*/  @P0 EXIT ;  /* 0x000000000000094d */ /* 0x001fea0003800000 */
[----:B------:R-:W-:Y:S01]  /*0650*/  ULDC.64 UR4, c[0x0][0x650] ;  /* 0x0001940000047ab9 */ /* 0x000fe20000000a00 */
[----:B------:R-:W-:Y:S01]  /*0660*/  PRMT R0, RZ, 0x7610, R0 ;  /* 0x00007610ff007816 */ /* 0x000fe20000000000 */
[----:B------:R-:W-:Y:S01]  /*0670*/  IMAD.MOV.U32 R19, RZ, RZ, -0x1 ;  /* 0xffffffffff137424 */ /* 0x000fe200078e00ff */
[----:B------:R-:W-:Y:S01]  /*0680*/  ISETP.GE.U32.AND P0, PT, R17, UR4, PT ;  /* 0x0000000411007c0c */ /* 0x000fe2000bf06070 */
[----:B------:R-:W-:Y:S02]  /*0690*/  IMAD.MOV.U32 R22, RZ, RZ, -0x1 ;  /* 0xffffffffff167424 */ /* 0x000fe400078e00ff */
[----:B------:R-:W-:Y:S01]  /*06a0*/  IMAD.MOV.U32 R18, RZ, RZ, -0x1 ;  /* 0xffffffffff127424 */ /* 0x000fe200078e00ff */
[----:B------:R-:W-:-:S13]  /*06b0*/  ISETP.GE.U32.AND.EX P0, PT, R16, UR5, PT, P0 ;  /* 0x0000000510007c0c */ /* 0x000fda000bf06100 */
[----:B------:R-:W-:Y:S05]  /*06c0*/  @P0 BRA `(.L_x_4) ;  /* 0x0000000400600947 */ /* 0x000fea0003800000 */
[----:B------:R-:W0:Y:S01]  /*06d0*/  LDC.64 R14, c[0x0][0x628] ;  /* 0x00018a00ff0e7b82 */ /* 0x000e220000000a00 */
[----:B------:R-:W-:Y:S02]  /*06e0*/  IMAD.MOV.U32 R6, RZ, RZ, R17 ;  /* 0x000000ffff067224 */ /* 0x000fe400078e0011 */
[----:B------:R-:W-:-:S05]  /*06f0*/  IMAD.MOV.U32 R7, RZ, RZ, R16 ;  /* 0x000000ffff077224 */ /* 0x000fca00078e0010 */
[----:B------:R-:W1:Y:S08]  /*0700*/  LDC R12, c[0x0][0x630] ;  /* 0x00018c00ff0c7b82 */ /* 0x000e700000000800 */
[----:B------:R-:W2:Y:S01]  /*0710*/  LDC.64 R18, c[0x0][0x620] ;  /* 0x00018800ff127b82 */ /* 0x000ea20000000a00 */
[----:B0-----:R-:W-:-:S04]  /*0720*/  ISETP.NE.U32.AND P0, PT, R14, RZ, PT ;  /* 0x000000ff0e00720c */ /* 0x001fc80003f05070 */
[----:B------:R-:W-:-:S13]  /*0730*/  ISETP.NE.AND.EX P0, PT, R15, RZ, PT, P0 ;  /* 0x000000ff0f00720c */ /* 0x000fda0003f05300 */
[----:B-12---:R-:W-:Y:S05]  /*0740*/  @!P0 BRA `(.L_x_5) ;  /* 0x0000000000288947 */ /* 0x006fea0003800000 */
[----:B------:R-:W0:Y:S02]  /*0750*/  LDC R0, c[0x0][0x634] ;  /* 0x00018d00ff007b82 */ /* 0x000e240000000800 */
[----:B0-----:R-:W-:-:S05]  /*0760*/  IADD3 R11, P0, R17, R0, RZ ;  /* 0x00000000110b7210 */ /* 0x001fca0007f1e0ff */
[----:B------:R-:W-:-:S04]  /*0770*/  IMAD.X R13, RZ, RZ, R16, P0 ;  /* 0x000000ffff0d7224 */ /* 0x000fc800000e0610 */
[----:B------:R-:W-:-:S04]  /*0780*/  IMAD.WIDE.U32 R6, R13, R14, RZ ;  /* 0x0000000e0d067225 */ /* 0x000fc800078e00ff */
[----:B------:R-:W-:-:S04]  /*0790*/  IMAD.WIDE.U32 R8, P0, R11, R15, R6 ;  /* 0x0000000f0b087225 */ /* 0x000fc80007800006 */
[----:B------:R-:W-:-:S04]  /*07a0*/  IMAD.WIDE.U32 R6, R11, R14, RZ ;  /* 0x0000000e0b067225 */ /* 0x000fc800078e00ff */
[----:B------:R-:W-:Y:S01]  /*07b0*/  IMAD.X R11, RZ, RZ, RZ, P0 ;  /* 0x000000ffff0b7224 */ /* 0x000fe200000e06ff */
[----:B------:R-:W-:Y:S01]  /*07c0*/  IADD3 RZ, P0, R7, R8, RZ ;  /* 0x0000000807ff7210 */ /* 0x000fe20007f1e0ff */
[----:B------:R-:W-:-:S04]  /*07d0*/  IMAD.MOV.U32 R10, RZ, RZ, R9 ;  /* 0x000000ffff0a7224 */ /* 0x000fc800078e0009 */
[----:B------:R-:W-:-:S08]  /*07e0*/  IMAD.WIDE.U32.X R6, R13, R15, R10, P0 ;  /* 0x0000000f0d067225 */ /* 0x000fd000000e040a */
.L_x_5:
[-CC-:B------:R-:W-:Y:S01]  /*07f0*/  SHF.R.U64 R26, R6, R12.reuse, R7.reuse ;  /* 0x0000000c061a7219 */ /* 0x180fe20000001207 */
[----:B------:R-:W0:Y:S01]  /*0800*/  LDC R10, c[0x0][0x618] ;  /* 0x00018600ff0a7b82 */ /* 0x000e220000000800 */
[----:B------:R-:W-:Y:S01]  /*0810*/  SHF.R.U32.HI R5, RZ, R12, R7 ;  /* 0x0000000cff057219 */ /* 0x000fe20000011607 */
[----:B------:R-:W-:Y:S01]  /*0820*/  ULDC UR4, c[0x0][0x150] ;  /* 0x0000540000047ab9 */ /* 0x000fe20000000800 */
[----:B------:R-:W-:Y:S01]  /*0830*/  IADD3 R9, P0, RZ, -R26, RZ ;  /* 0x8000001aff097210 */ /* 0x000fe20007f1e0ff */
[----:B------:R-:W-:Y:S01]  /*0840*/  IMAD.MOV.U32 R6, RZ, RZ, R17 ;  /* 0x000000ffff067224 */ /* 0x000fe200078e0011 */
[----:B------:R-:W-:Y:S01]  /*0850*/  I2FP.F32.U32 R0, R4 ;  /* 0x0000000400007245 */ /* 0x000fe20000201000 */
[----:B------:R-:W-:Y:S02]  /*0860*/  IMAD.MOV.U32 R7, RZ, RZ, R16 ;  /* 0x000000ffff077224 */ /* 0x000fe400078e0010 */
[----:B------:R-:W1:Y:S01]  /*0870*/  LDC.64 R24, c[0x0][0x640] ;  /* 0x00019000ff187b82 */ /* 0x000e620000000a00 */
[----:B------:R-:W-:-:S02]  /*0880*/  IMAD.X R11, RZ, RZ, ~R5, P0 ;  /* 0x000000ffff0b7224 */ /* 0x000fc400000e0e05 */
[----:B------:R-:W-:Y:S01]  /*0890*/  FMUL R0, R0, UR4 ;  /* 0x0000000400007c20 */ /* 0x000fe20008400000 */
[----:B------:R-:W-:Y:S01]  /*08a0*/  IMAD.WIDE.U32 R6, R9, R18, R6 ;  /* 0x0000001209067225 */ /* 0x000fe200078e0006 */
[----:B------:R-:W-:-:S03]  /*08b0*/  ULDC UR4, c[0x0][0x154] ;  /* 0x0000550000047ab9 */ /* 0x000fc60000000800 */
[----:B------:R-:W-:Y:S01]  /*08c0*/  IMAD R8, R11, R18, RZ ;  /* 0x000000120b087224 */ /* 0x000fe200078e02ff */
[----:B------:R-:W2:Y:S01]  /*08d0*/  LDC R5, c[0x0][0x144] ;  /* 0x00005100ff057b82 */ /* 0x000ea20000000800 */
[----:B------:R-:W3:Y:S02]  /*08e0*/  F2I.U32.TRUNC.NTZ R0, R0 ;  /* 0x0000000000007305 */ /* 0x000ee4000020f000 */
[----:B------:R-:W-:-:S04]  /*08f0*/  IMAD R9, R9, R19, R8 ;  /* 0x0000001309097224 */ /* 0x000fc800078e0208 */
[----:B------:R-:W-:Y:S01]  /*0900*/  IMAD.IADD R7, R7, 0x1, R9 ;  /* 0x0000000107077824 */ /* 0x000fe200078e0209 */
[----:B------:R-:W4:Y:S01]  /*0910*/  LDC R12, c[0x0][0x608] ;  /* 0x00018200ff0c7b82 */ /* 0x000f220000000800 */
[----:B------:R-:W-:-:S03]  /*0920*/  IMAD.MOV.U32 R9, RZ, RZ, -0x1 ;  /* 0xffffffffff097424 */ /* 0x000fc600078e00ff */
[-CC-:B0-----:R-:W-:Y:S02]  /*0930*/  SHF.R.U64 R18, R6, R10.reuse, R7.reuse ;  /* 0x0000000a06127219 */ /* 0x181fe40000001207 */
[----:B------:R-:W-:Y:S02]  /*0940*/  I2FP.F32.U32 R6, R3 ;  /* 0x0000000300067245 */ /* 0x000fe40000201000 */
[----:B------:R-:W0:Y:S01]  /*0950*/  LDC R22, c[0x0][0x658] ;  /* 0x00019600ff167b82 */ /* 0x000e220000000800 */
[----:B-1----:R-:W-:Y:S01]  /*0960*/  ISETP.NE.U32.AND P0, PT, R24, RZ, PT ;  /* 0x000000ff1800720c */ /* 0x002fe20003f05070 */
[----:B---3--:R-:W-:Y:S01]  /*0970*/  IMAD.MOV R8, RZ, RZ, -R0 ;  /* 0x000000ffff087224 */ /* 0x008fe200078e0a00 */
[----:B------:R-:W-:Y:S01]  /*0980*/  SHF.R.U32.HI R7, RZ, R10, R7 ;  /* 0x0000000aff077219 */ /* 0x000fe20000011607 */
[----:B------:R-:W-:Y:S01]  /*0990*/  FMUL R6, R6, UR4 ;  /* 0x0000000406067c20 */ /* 0x000fe20008400000 */
[----:B------:R-:W-:-:S03]  /*09a0*/  ISETP.NE.AND.EX P0, PT, R25, RZ, PT, P0 ;  /* 0x000000ff1900720c */ /* 0x000fc60003f05300 */
[----:B------:R-:W1:Y:S01]  /*09b0*/  LDC R14, c[0x0][0x148] ;  /* 0x00005200ff0e7b82 */ /* 0x000e620000000800 */
[----:B--2---:R-:W-:-:S07]  /*09c0*/  IMAD R0, R5, R8, R4 ;  /* 0x0000000805007224 */ /* 0x004fce00078e0204 */
[----:B------:R-:W2:Y:S01]  /*09d0*/  LDC R20, c[0x0][0x600] ;  /* 0x00018000ff147b82 */ /* 0x000ea20000000800 */
[-CC-:B----4-:R-:W-:Y:S02]  /*09e0*/  SHF.R.U64 R28, R18, R12.reuse, R7.reuse ;  /* 0x0000000c121c7219 */ /* 0x190fe40000001207 */
[----:B------:R-:W-:Y:S01]  /*09f0*/  SHF.R.U32.HI R5, RZ, R12, R7 ;  /* 0x0000000cff057219 */ /* 0x000fe20000011607 */
[----:B------:R-:W-:Y:S01]  /*0a00*/  IMAD.MOV.U32 R7, RZ, RZ, 0x1 ;  /* 0x00000001ff077424 */ /* 0x000fe200078e00ff */
[----:B------:R3:W4:Y:S03]  /*0a10*/  F2I.U32.TRUNC.NTZ R12, R6 ;  /* 0x00000006000c7305 */ /* 0x000726000020f000 */
[----:B------:R-:W1:Y:S01]  /*0a20*/  LDC R15, c[0x0][0x648] ;  /* 0x00019200ff0f7b82 */ /* 0x000e620000000800 */
[-C--:B0-----:R-:W-:Y:S02]  /*0a30*/  SHF.L.U32 R4, R9, R22.reuse, RZ ;  /* 0x0000001609047219 */ /* 0x081fe400000006ff */
[----:B------:R-:W-:-:S02]  /*0a40*/  SHF.R.U64 R30, R28, R22, R5 ;  /* 0x000000161c1e7219 */ /* 0x000fc40000001205 */
[----:B------:R-:W-:Y:S02]  /*0a50*/  LOP3.LUT R11, RZ, R4, RZ, 0x33, !PT ;  /* 0x00000004ff0b7212 */ /* 0x000fe400078e33ff */
[-C--:B------:R-:W-:Y:S01]  /*0a60*/  SHF.R.U32.HI R5, RZ, R22.reuse, R5 ;  /* 0x00000016ff057219 */ /* 0x080fe20000011605 */
[----:B------:R-:W0:Y:S01]  /*0a70*/  LDC R19, c[0x0][0x638] ;  /* 0x00018e00ff137b82 */ /* 0x000e220000000800 */
[----:B------:R-:W-:Y:S01]  /*0a80*/  SHF.L.U32 R10, R7, R22, RZ ;  /* 0x00000016070a7219 */ /* 0x000fe200000006ff */
[----:B------:R-:W-:-:S06]  /*0a90*/  IMAD.MOV.U32 R4, RZ, RZ, R30 ;  /* 0x000000ffff047224 */ /* 0x000fcc00078e001e */
[----:B------:R-:W0:Y:S01]  /*0aa0*/  LDC R21, c[0x0][0x610] ;  /* 0x00018400ff157b82 */ /* 0x000e220000000800 */
[----:B---34-:R-:W-:Y:S05]  /*0ab0*/  @!P0 BRA `(.L_x_6) ;  /* 0x0000000000288947 */ /* 0x018fea0003800000 */
[----:B------:R-:W3:Y:S02]  /*0ac0*/  LDC R9, c[0x0][0x64c] ;  /* 0x00019300ff097b82 */ /* 0x000ee40000000800 */
[----:B---3--:R-:W-:-:S05]  /*0ad0*/  IADD3 R9, P0, R30, R9, RZ ;  /* 0x000000091e097210 */ /* 0x008fca0007f1e0ff */
        /* <DEDUP_REMOVED lines=8> */
.L_x_6:
[----:B-1----:R-:W-:Y:S01]  /*0b60*/  SHF.R.U64 R4, R4, R15, R5 ;  /* 0x0000000f04047219 */ /* 0x002fe20000001205 */
[----:B--2---:R-:W-:Y:S01]  /*0b70*/  VIADD R5, R20, 0xffffffff ;  /* 0xffffffff14057836 */ /* 0x004fe20000000000 */
[----:B------:R-:W-:Y:S01]  /*0b80*/  LOP3.LUT R11, R28, R11, RZ, 0xc0, !PT ;  /* 0x0000000b1c0b7212 */ /* 0x000fe200078ec0ff */
[----:B------:R-:W-:Y:S02]  /*0b90*/  IMAD.MOV R12, RZ, RZ, -R12 ;  /* 0x000000ffff0c7224 */ /* 0x000fe400078e0a0c */
[----:B------:R-:W-:Y:S02]  /*0ba0*/  IMAD.MOV R6, RZ, RZ, -R4 ;  /* 0x000000ffff067224 */ /* 0x000fe400078e0a04 */
[----:B------:R-:W-:Y:S01]  /*0bb0*/  IMAD R11, R10, R4, R11 ;  /* 0x000000040a0b7224 */ /* 0x000fe200078e020b */
[----:B------:R-:W-:Y:S01]  /*0bc0*/  LOP3.LUT R4, R18, R5, RZ, 0xc0, !PT ;  /* 0x0000000512047212 */ /* 0x000fe200078ec0ff */
[----:B------:R-:W-:Y:S02]  /*0bd0*/  @P3 IMAD R0, R14, R12, R3 ;  /* 0x0000000c0e003224 */ /* 0x000fe400078e0203 */
[----:B0-----:R-:W-:-:S02]  /*0be0*/  IMAD R3, R6, R19, R30 ;  /* 0x0000001306037224 */ /* 0x001fc400078e021e */
[----:B------:R-:W-:Y:S02]  /*0bf0*/  IMAD R19, R11, R21, R0 ;  /* 0x000000150b137224 */ /* 0x000fe400078e0200 */
[----:B------:R-:W-:Y:S02]  /*0c00*/  IMAD R4, R3, R20, R4 ;  /* 0x0000001403047224 */ /* 0x000fe400078e0204 */
[----:B------:R-:W-:Y:S02]  /*0c10*/  IMAD.MOV.U32 R0, RZ, RZ, 0x1 ;  /* 0x00000001ff007424 */ /* 0x000fe400078e00ff */
[----:B------:R-:W-:Y:S01]  /*0c20*/  IMAD.MOV.U32 R18, RZ, RZ, R26 ;  /* 0x000000ffff127224 */ /* 0x000fe200078e001a */
[----:B------:R-:W-:Y:S02]  /*0c30*/  SEL R22, R4, R19, !P3 ;  /* 0x0000001304167207 */ /* 0x000fe40005800000 */
[----:B------:R-:W-:-:S07]  /*0c40*/  SEL R19, R19, R4, !P3 ;  /* 0x0000000413137207 */ /* 0x000fce0005800000 */
.L_x_4:
[----:B------:R-:W-:-:S08]  /*0c50*/  NOP ;  /* 0x0000000000007918 */ /* 0x000fd00000000000 */
[----:B------:R-:W0:Y:S02]  /*0c60*/  USETMAXREG.TRY_ALLOC.CTAPOOL UP0, 0xe8 ;  /* 0x000000e8000079c8 */ /* 0x000e240008000600 */
[----:B0-----:R-:W-:-:S13]  /*0c70*/  PLOP3.LUT P0, PT, PT, PT, UP0, 0x80, 0x0 ;  /* 0x000000000000781c */ /* 0x001fda0003f0f008 */
[----:B------:R-:W-:Y:S05]  /*0c80*/  @!P0 BRA `(.L_x_4) ;  /* 0xfffffffc00f08947 */ /* 0x000fea000383ffff */
[----:B------:R-:W-:Y:S01]  /*0c90*/  ULDC.64 UR4, c[0x0][0x598] ;  /* 0x0001660000047ab9 */ /* 0x000fe20000000a00 */
[----:B------:R-:W-:Y:S01]  /*0ca0*/  ULDC.64 UR36, c[0x0][0x208] ;  /* 0x0000820000247ab9 */ /* 0x000fe20000000a00 */
[----:B------:R-:W-:-:S04]  /*0cb0*/  ISETP.NE.U32.AND P0, PT, RZ, UR4, PT ;  /* 0x00000004ff007c0c */ /* 0x000fc8000bf05070 */
[----:B------:R-:W-:-:S13]  /*0cc0*/  ISETP.NE.AND.EX P0, PT, RZ, UR5, PT, P0 ;  /* 0x00000005ff007c0c */ /* 0x000fda000bf05300 */
[----:B------:R-:W-:Y:S05]  /*0cd0*/  @!P0 BRA `(.L_x_7) ;  /* 0x00000000001c8947 */ /* 0x000fea0003800000 */
[----:B------:R-:W0:Y:S02]  /*0ce0*/  LDC.64 R4, c[0x0][0x598] ;  /* 0x00016600ff047b82 */ /* 0x000e240000000a00 */
[----:B0-----:R-:W2:Y:S02]  /*0cf0*/  LDG.E.64 R4, desc[UR36][R4.64] ;  /* 0x0000002404047981 */ /* 0x001ea4000c1e1b00 */
[----:B--2---:R-:W-:-:S04]  /*0d00*/  ISETP.NE.U32.AND P0, PT, R4, RZ, PT ;  /* 0x000000ff0400720c */ /* 0x004fc80003f05070 */
[----:B------:R-:W-:-:S13]  /*0d10*/  ISETP.NE.AND.EX P0, PT, R5, RZ, PT, P0 ;  /* 0x000000ff0500720c */ /* 0x000fda0003f05300 */
[----:B------:R-:W-:Y:S05]  /*0d20*/  @!P0 BRA `(.L_x_7) ;  /* 0x0000000000088947 */ /* 0x000fea0003800000 */
[----:B------:R0:W5:Y:S01]  /*0d30*/  LD.E R216, desc[UR36][R4.64] ;  /* 0x0000002404d87980 */ /* 0x000162000c101900 */
[----:B------:R-:W-:Y:S05]  /*0d40*/  BRA `(.L_x_8) ;  /* 0x0000000000247947 */ /* 0x000fea0003800000 */
.L_x_7:
[----:B------:R-:W-:Y:S02]  /*0d50*/  ULDC.64 UR4, c[0x0][0x588] ;  /* 0x0001620000047ab9 */ /* 0x000fe40000000a00 */
[----:B------:R-:W-:-:S04]  /*0d60*/  ISETP.NE.U32.AND P0, PT, RZ, UR4, PT ;  /* 0x00000004ff007c0c */ /* 0x000fc8000bf05070 */
[----:B------:R-:W-:-:S13]  /*0d70*/  ISETP.NE.AND.EX P0, PT, RZ, UR5, PT, P0 ;  /* 0x00000005ff007c0c */ /* 0x000fda000bf05300 */
[----:B------:R-:W-:Y:S05]  /*0d80*/  @!P0 BRA `(.L_x_9) ;  /* 0x00000000000c8947 */ /* 0x000fea0003800000 */
[----:B------:R-:W0:Y:S02]  /*0d90*/  LDC.64 R216, c[0x0][0x588] ;  /* 0x00016200ffd87b82 */ /* 0x000e240000000a00 */
[----:B0-----:R1:W5:Y:S01]  /*0da0*/  LDG.E R216, desc[UR36][R216.64] ;  /* 0x00000024d8d87981 */ /* 0x001362000c1e1900 */
[----:B------:R-:W-:Y:S05]  /*0db0*/  BRA `(.L_x_8) ;  /* 0x0000000000087947 */ /* 0x000fea0003800000 */
.L_x_9:
[----:B------:R-:W-:Y:S02]  /*0dc0*/  ULDC UR4, c[0x0][0x580] ;  /* 0x0001600000047ab9 */ /* 0x000fe40000000800 */
[----:B------:R-:W-:-:S07]  /*0dd0*/  IMAD.U32 R216, RZ, RZ, UR4 ;  /* 0x00000004ffd87e24 */ /* 0x000fce000f8e00ff */
.L_x_8:
[----:B------:R-:W-:Y:S02]  /*0de0*/  ULDC.64 UR4, c[0x0][0x5a0] ;  /* 0x0001680000047ab9 */ /* 0x000fe40000000a00 */
[----:B------:R-:W-:-:S04]  /*0df0*/  ISETP.NE.U32.AND P0, PT, RZ, UR4, PT ;  /* 0x00000004ff007c0c */ /* 0x000fc8000bf05070 */
[----:B------:R-:W-:-:S13]  /*0e00*/  ISETP.NE.AND.EX P0, PT, RZ, UR5, PT, P0 ;  /* 0x00000005ff007c0c */ /* 0x000fda000bf05300 */
[----:B------:R-:W-:Y:S05]  /*0e10*/  @!P0 BRA `(.L_x_10) ;  /* 0x00000000001c8947 */ /* 0x000fea0003800000 */
[----:B0-----:R-:W0:Y:S02]  /*0e20*/  LDC.64 R4, c[0x0][0x5a0] ;  /* 0x00016800ff047b82 */ /* 0x001e240000000a00 */
[----:B0-----:R-:W2:Y:S02]  /*0e30*/  LDG.E.64 R4, desc[UR36][R4.64] ;  /* 0x0000002404047981 */ /* 0x001ea4000c1e1b00 */
[----:B--2---:R-:W-:-:S04]  /*0e40*/  ISETP.NE.U32.AND P0, PT, R4, RZ, PT ;  /* 0x000000ff0400720c */ /* 0x004fc80003f05070 */
[----:B------:R-:W-:-:S13]  /*0e50*/  ISETP.NE.AND.EX P0, PT, R5, RZ, PT, P0 ;  /* 0x000000ff0500720c */ /* 0x000fda0003f05300 */
[----:B------:R-:W-:Y:S05]  /*0e60*/  @!P0 BRA `(.L_x_10) ;  /* 0x0000000000088947 */ /* 0x000fea0003800000 */
[----:B-1----:R0:W5:Y:S01]  /*0e70*/  LD.E R217, desc[UR36][R4.64] ;  /* 0x0000002404d97980 */ /* 0x002162000c101900 */
[----:B------:R-:W-:Y:S05]  /*0e80*/  BRA `(.L_x_11) ;  /* 0x0000000000247947 */ /* 0x000fea0003800000 */
.L_x_10:
[----:B------:R-:W-:Y:S02]  /*0e90*/  ULDC.64 UR4, c[0x0][0x590] ;  /* 0x0001640000047ab9 */ /* 0x000fe40000000a00 */
[----:B------:R-:W-:-:S04]  /*0ea0*/  ISETP.NE.U32.AND P0, PT, RZ, UR4, PT ;  /* 0x00000004ff007c0c */ /* 0x000fc8000bf05070 */
[----:B------:R-:W-:-:S13]  /*0eb0*/  ISETP.NE.AND.EX P0, PT, RZ, UR5, PT, P0 ;  /* 0x00000005ff007c0c */ /* 0x000fda000bf05300 */
[----:B------:R-:W-:Y:S05]  /*0ec0*/  @!P0 BRA `(.L_x_12) ;  /* 0x00000000000c8947 */ /* 0x000fea0003800000 */
[----:B0-----:R-:W1:Y:S02]  /*0ed0*/  LDC.64 R4, c[0x0][0x590] ;  /* 0x00016400ff047b82 */ /* 0x001e640000000a00 */
[----:B-1----:R1:W5:Y:S01]  /*0ee0*/  LDG.E R217, desc[UR36][R4.64] ;  /* 0x0000002404d97981 */ /* 0x002362000c1e1900 */
[----:B------:R-:W-:Y:S05]  /*0ef0*/  BRA `(.L_x_11) ;  /* 0x0000000000087947 */ /* 0x000fea0003800000 */
.L_x_12:
[----:B------:R-:W-:Y:S02]  /*0f00*/  ULDC UR4, c[0x0][0x584] ;  /* 0x0001610000047ab9 */ /* 0x000fe40000000800 */
[----:B-1----:R-:W-:-:S07]  /*0f10*/  IMAD.U32 R217, RZ, RZ, UR4 ;  /* 0x00000004ffd97e24 */ /* 0x002fce000f8e00ff */
.L_x_11:
[----:B------:R-:W-:-:S13]  /*0f20*/  LOP3.LUT P0, RZ, R0, 0xff, RZ, 0xc0, !PT ;  /* 0x000000ff00ff7812 */ /* 0x000fda000780c0ff */
[----:B------:R-:W-:Y:S05]  /*0f30*/  @!P0 EXIT ;  /* 0x000000000000894d */ /* 0x000fea0003800000 */
[----:B------:R-:W-:Y:S01]  /*0f40*/  ULDC UR4, c[0x0][0x28c] ;  /* 0x0000a30000047ab9 */ /* 0x000fe20000000800 */
[----:B------:R-:W-:Y:S01]  /*0f50*/  UMOV UR38, URZ ;  /* 0x0000003f00267c82 */ /* 0x000fe20008000000 */
[----:B------:R-:W-:Y:S01]  /*0f60*/  UIADD3 UR4, UR4, 0x3f, URZ ;  /* 0x0000003f04047890 */ /* 0x000fe2000fffe03f */
[----:B------:R-:W-:-:S03]  /*0f70*/  UMOV UR39, URZ ;  /* 0x0000003f00277c82 */ /* 0x000fc60008000000 */
[----:B------:R-:W-:-:S04]  /*0f80*/  USHF.R.S32.HI UR5, URZ, 0x1f, UR4 ;  /* 0x0000001f3f057899 */ /* 0x000fc80008011404 */
[----:B------:R-:W-:-:S04]  /*0f90*/  ULEA.HI UR5, UR5, UR4, URZ, 0x6 ;  /* 0x0000000405057291 */ /* 0x000fc8000f8f303f */
[----:B------:R-:W-:-:S12]  /*0fa0*/  USHF.R.S32.HI UR40, URZ, 0x6, UR5 ;  /* 0x000000063f287899 */ /* 0x000fd80008011405 */
.L_x_418:
[----:B------:R-:W-:Y:S01]  /*0fb0*/  LOP3.LUT R0, R23, 0x80, RZ, 0xc0, !PT ;  /* 0x0000008017007812 */ /* 0x000fe200078ec0ff */
[----:B------:R-:W2:Y:S01]  /*0fc0*/  S2UR UR7, SR_CgaCtaId ;  /* 0x00000000000779c3 */ /* 0x000ea20000008800 */
[----:B------:R-:W-:Y:S02]  /*0fd0*/  UMOV UR6, 0x400 ;  /* 0x0000040000067882 */ /* 0x000fe40000000000 */
[----:B------:R-:W-:-:S06]  /*0fe0*/  SHF.R.U32.HI R0, RZ, 0x7, R0 ;  /* 0x00000007ff007819 */ /* 0x000fcc0000011600 */
[----:B------:R-:W3:Y:S01]  /*0ff0*/  SHFL.IDX PT, R0, R0, RZ, 0x1f ;  /* 0x00001fff00007589 */ /* 0x000ee200000e0000 */
[----:B--2---:R-:W-:Y:S01]  /*1000*/  ULEA UR6, UR7, UR6, 0x18 ;  /* 0x0000000607067291 */ /* 0x004fe2000f8ec03f */
[----:B---3--:R-:W-:-:S13]  /*1010*/  R2UR UR4, R0 ;  /* 0x00000000000472ca */ /* 0x008fda00000e0000 */
[----:B------:R-:W-:-:S04]  /*1020*/  ULEA.HI UR5, UR4, UR4, URZ, 0x1 ;  /* 0x0000000404057291 */ /* 0x000fc8000f8f083f */
[----:B------:R-:W-:-:S04]  /*1030*/  ULOP3.LUT UR5, UR5, 0xffffe, URZ, 0xc0, !UPT ;  /* 0x000ffffe05057892 */ /* 0x000fc8000f8ec03f */
[----:B------:R-:W-:-:S03]  /*1040*/  UIADD3 UR5, UR4, -UR5, URZ ;  /* 0x8000000504057290 */ /* 0x000fc6000fffe03f */
[----:B------:R-:W-:Y:S01]  /*1050*/  ULDC UR4, c[0x0][0x28c] ;  /* 0x0000a30000047ab9 */ /* 0x000fe20000000800 */
[----:B------:R-:W-:Y:S01]  /*1060*/  ULEA UR5, UR5, UR6, 0xc ;  /* 0x0000000605057291 */ /* 0x000fe2000f8e603f */
[----:B------:R-:W-:-:S03]  /*1070*/  ISETP.LT.AND P0, PT, RZ, UR4, PT ;  /* 0x00000004ff007c0c */ /* 0x000fc6000bf01270 */
[----:B------:R-:W-:-:S04]  /*1080*/  UIADD3 UR5, UR5, 0x180, URZ ;  /* 0x0000018005057890 */ /* 0x000fc8000fffe03f */
[----:B------:R-:W-:-:S04]  /*1090*/  USHF.R.U32.HI UR5, URZ, 0x4, UR5 ;  /* 0x000000043f057899 */ /* 0x000fc80008011605 */
[----:B------:R-:W-:Y:S02]  /*10a0*/  ULOP3.LUT UR41, UR5, 0x3fff, URZ, 0xc0, !UPT ;  /* 0x00003fff05297892 */ /* 0x000fe4000f8ec03f */
[----:B----4-:R-:W-:Y:S10]  /*10b0*/  @P0 BRA `(.L_x_13) ;  /* 0x0000000000400947 */ /* 0x010ff40003800000 */
[----:B------:R-:W-:Y:S01]  /*10c0*/  MOV R0, 0x0 ;  /* 0x0000000000007802 */ /* 0x000fe20000000f00 */
[----:B------:R-:W-:Y:S01]  /*10d0*/  ULDC.64 UR4, c[0x4][0x68] ;  /* 0x01001a0000047ab9 */ /* 0x000fe20000000a00 */
[----:B------:R-:W-:Y:S01]  /*10e0*/  ULDC.64 UR6, c[0x4][0x8] ;  /* 0x0100020000067ab9 */ /* 0x000fe20000000a00 */
[----:B01----:R-:W-:Y:S01]  /*10f0*/  IMAD.U32 R4, RZ, RZ, UR4 ;  /* 0x00000004ff047e24 */ /* 0x003fe2000f8e00ff */
[----:B------:R0:W1:Y:S01]  /*1100*/  LDC.64 R14, c[0x4][R0] ;  /* 0x01000000000e7b82 */ /* 0x0000620000000a00 */
[----:B------:R-:W-:Y:S01]  /*1110*/  IMAD.U32 R5, RZ, RZ, UR5 ;  /* 0x00000005ff057e24 */ /* 0x000fe2000f8e00ff */
[----:B------:R-:W-:Y:S01]  /*1120*/  ULDC.64 UR4, c[0x4][0x70] ;  /* 0x01001c0000047ab9 */ /* 0x000fe20000000a00 */
[----:B------:R-:W-:Y:S02]  /*1130*/  IMAD.U32 R10, RZ, RZ, UR6 ;  /* 0x00000006ff0a7e24 */ /* 0x000fe4000f8e00ff */
[----:B------:R-:W-:Y:S02]  /*1140*/  IMAD.U32 R6, RZ, RZ, UR4 ;  /* 0x00000004ff067e24 */ /* 0x000fe4000f8e00ff */
[----:B------:R-:W-:-:S02]  /*1150*/  IMAD.U32 R7, RZ, RZ, UR5 ;  /* 0x00000005ff077e24 */ /* 0x000fc4000f8e00ff */
[----:B------:R-:W-:Y:S02]  /*1160*/  IMAD.U32 R11, RZ, RZ, UR7 ;  /* 0x00000007ff0b7e24 */ /* 0x000fe4000f8e00ff */
[----:B------:R-:W-:Y:S02]  /*1170*/  IMAD.MOV.U32 R8, RZ, RZ, 0x1e1 ;  /* 0x000001e1ff087424 */ /* 0x000fe400078e00ff */
[----:B------:R-:W-:Y:S02]  /*1180*/  IMAD.MOV.U32 R12, RZ, RZ, 0x1 ;  /* 0x00000001ff0c7424 */ /* 0x000fe400078e00ff */
[----:B0-----:R-:W-:-:S07]  /*1190*/  IMAD.MOV.U32 R13, RZ, RZ, RZ ;  /* 0x000000ffff0d7224 */ /* 0x001fce00078e00ff */
[----:B------:R-:W-:-:S07]  /*11a0*/  LEPC R20, `(.L_x_13) ;  /* 0x000000001014794e */ /* 0x000fce0000000000 */
[----:B-1---5:R-:W-:Y:S05]  /*11b0*/  CALL.ABS.NOINC R14 ;  /* 0x000000000e007343 */ /* 0x022fea0003c00000 */
.L_x_13:
[----:B------:R-:W-:-:S04]  /*11c0*/  LOP3.LUT R0, R2, 0x1, RZ, 0xfc, !PT ;  /* 0x0000000102007812 */ /* 0x000fc800078efcff */
[----:B------:R-:W-:-:S13]  /*11d0*/  ISETP.NE.AND P0, PT, R0, 0x3, PT ;  /* 0x000000030000780c */ /* 0x000fda0003f05270 */
[----:B------:R-:W-:Y:S05]  /*11e0*/  @!P0 BRA `(.L_x_14) ;  /* 0x0000000000048947 */ /* 0x000fea0003800000 */
[----:B------:R-:W-:Y:S01]  /*11f0*/  BPT.TRAP 0x1 ;  /* 0x000000040000795c */ /* 0x000fe20000300000 */
.L_x_14:
[----:B------:R-:W2:Y:S01]  /*1200*/  S2UR UR5, SR_CgaCtaId ;  /* 0x00000000000579c3 */ /* 0x000ea20000008800 */
[----:B------:R-:W-:Y:S01]  /*1210*/  UMOV UR4, 0x400 ;  /* 0x0000040000047882 */ /* 0x000fe20000000000 */
[----:B------:R-:W-:Y:S02]  /*1220*/  IMAD.U32 R0, RZ, RZ, UR38 ;  /* 0x00000026ff007e24 */ /* 0x000fe4000f8e00ff */
[----:B------:R-:W-:-:S03]  /*1230*/  IMAD.U32 R3, RZ, RZ, UR39 ;  /* 0x00000027ff037e24 */ /* 0x000fc6000f8e00ff */
[----:B------:R-:W-:Y:S01]  /*1240*/  SHF.L.U32 R0, R0, 0x1f, RZ ;  /* 0x0000001f00007819 */ /* 0x000fe200000006ff */
[----:B--2---:R-:W-:-:S06]  /*1250*/  ULEA UR4, UR5, UR4, 0x18 ;  /* 0x0000000405047291 */ /* 0x004fcc000f8ec03f */
[----:B------:R-:W-:-:S04]  /*1260*/  IMAD.U32 R6, RZ, RZ, UR4 ;  /* 0x00000004ff067e24 */ /* 0x000fc8000f8e00ff */
[----:B------:R-:W-:-:S04]  /*1270*/  IMAD R3, R3, 0x8, R6 ;  /* 0x0000000803037824 */ /* 0x000fc800078e0206 */
[----:B------:R2:W3:Y:S01]  /*1280*/  SYNCS.PHASECHK.TRANS64.TRYWAIT P1, [R3+URZ], R0 ;  /* 0x00000000030075a7 */ /* 0x0004e2000802017f */
[----:B------:R-:W-:Y:S05]  /*1290*/  @!P0 BRA `(.L_x_15) ;  /* 0x0000000000048947 */ /* 0x000fea0003800000 */
[----:B------:R-:W-:Y:S01]  /*12a0*/  BPT.TRAP 0x1 ;  /* 0x000000040000795c */ /* 0x000fe20000300000 */
.L_x_15:
[----:B---3--:R-:W-:Y:S05]  /*12b0*/  @P1 BRA `(.L_x_16) ;  /* 0x0000000000081947 */ /* 0x008fea0003800000 */
[----:B------:R-:W3:Y:S02]  /*12c0*/  SYNCS.PHASECHK.TRANS64.TRYWAIT P1, [R3+URZ], R0 ;  /* 0x00000000030075a7 */ /* 0x000ee4000802017f */
[----:B---3--:R-:W-:Y:S05]  /*12d0*/  @!P1 BRA `(.L_x_17) ;  /* 0x000000c8001c9947 */ /* 0x008fea0003800000 */
.L_x_16:
[----:B------:R-:W-:-:S04]  /*12e0*/  UISETP.LT.AND UP0, UPT, UR40, 0x1, UPT ;  /* 0x000000012800788c */ /* 0x000fc8000bf01270 */
[----:B------:R-:W-:-:S06]  /*12f0*/  USEL UR4, UR40, 0x1, UP0 ;  /* 0x0000000128047887 */ /* 0x000fcc0008000000 */
[----:B--23--:R-:W-:Y:S01]  /*1300*/  IMAD.U32 R0, RZ, RZ, UR4 ;  /* 0x00000004ff007e24 */ /* 0x00cfe2000f8e00ff */
[----:B------:R-:W-:Y:S05]  /*1310*/  WARPSYNC.ALL ;  /* 0x0000000000007948 */ /* 0x000fea0003800000 */
[----:B------:R-:W-:-:S04]  /*1320*/  IADD3 R0, -R0, UR40, RZ ;  /* 0x0000002800007c10 */ /* 0x000fc8000fffe1ff */
[----:B------:R-:W-:Y:S02]  /*1330*/  ISETP.GE.AND P1, PT, R0, 0x1, PT ;  /* 0x000000010000780c */ /* 0x000fe40003f26270 */
[----:B------:R-:W-:Y:S01]  /*1340*/  R2UR UR4, R6 ;  /* 0x00000000060472ca */ /* 0x000fe200000e0000 */
[----:B------:R-:W-:Y:S01]  /*1350*/  WARPGROUP.ARRIVE ;  /* 0x00000000000079c5 */ /* 0x000fe20000000000 */
[----:B------:R-:W-:Y:S01]  /*1360*/  UMOV UR9, 0x80000020 ;  /* 0x8000002000097882 */ /* 0x000fe20000000000 */
[----:B------:R-:W-:-:S10]  /*1370*/  UMOV UR11, 0x80000020 ;  /* 0x80000020000b7882 */ /* 0x000fd40000000000 */
[----:B------:R-:W-:-:S04]  /*1380*/  UIADD3 UR4, UR4, 0xe180, URZ ;  /* 0x0000e18004047890 */ /* 0x000fc8000fffe03f */
[----:B------:R-:W-:-:S04]  /*1390*/  USHF.R.U32.HI UR4, URZ, 0x4, UR4 ;  /* 0x000000043f047899 */ /* 0x000fc80008011604 */
[----:B------:R-:W-:Y:S02]  /*13a0*/  ULOP3.LUT UR5, UR4, 0x3fff, URZ, 0xc0, !UPT ;  /* 0x00003fff04057892 */ /* 0x000fe4000f8ec03f */
[----:B------:R-:W-:Y:S02]  /*13b0*/  ULOP3.LUT UR4, UR41, 0x10000, URZ, 0xfc, !UPT ;  /* 0x0001000029047892 */ /* 0x000fe4000f8efc3f */
[----:B------:R-:W-:Y:S02]  /*13c0*/  ULOP3.LUT UR5, UR5, 0x10000, URZ, 0xfc, !UPT ;  /* 0x0001000005057892 */ /* 0x000fe4000f8efc3f */
[----:B------:R-:W-:Y:S02]  /*13d0*/  ULEA UR6, UR39, UR4, 0x9 ;  /* 0x0000000427067291 */ /* 0x000fe4000f8e483f */
[----:B------:R-:W-:-:S05]  /*13e0*/  UIMAD UR7, UR39, 0x600, UR5 ;  /* 0x00000600270778a4 */ /* 0x000fca000f8e0205 */
[----:B------:R-:W-:Y:S02]  /*13f0*/  UMOV UR8, UR6 ;  /* 0x0000000600087c82 */ /* 0x000fe40008000000 */
[----:B------:R-:W-:Y:S02]  /*1400*/  UMOV UR10, UR7 ;  /* 0x00000007000a7c82 */ /* 0x000fe40008000000 */
[----:B------:R-:W-:Y:S01]  /*1410*/  IGMMA.64x192x32.S8.S8 R120, gdesc[UR8], RZ, !UPT, gsb0 ;  /* 0x04e00000087879f1 */ /* 0x000fe2000c0410ff */
[----:B------:R-:W-:Y:S01]  /*1420*/  UIADD3 UR10, UR7, 0x300, URZ ;  /* 0x00000300070a7890 */ /* 0x000fe2000fffe03f */
[----:B------:R-:W-:Y:S01]  /*1430*/  UMOV UR11, 0x80000020 ;  /* 0x80000020000b7882 */ /* 0x000fe20000000000 */
[----:B------:R-:W-:Y:S02]  /*1440*/  WARPGROUP.DEPBAR.LE gsb0, 0x0 ;  /* 0x00008000000079c5 */ /* 0x000fe40000010000 */
[----:B------:R-:W-:-:S06]  /*1450*/  WARPGROUP.ARRIVE ;  /* 0x00000000000079c5 */ /* 0x000fcc0000000000 */
[----:B------:R-:W-:Y:S01]  /*1460*/  IGMMA.64x192x32.S8.S8 R24, gdesc[UR8], RZ, !UPT, gsb0 ;  /* 0x04e00000081879f1 */ /* 0x000fe2000c0410ff */
[----:B------:R-:W-:Y:S02]  /*1470*/  UIADD3 UR8, UR6, 0x2, URZ ;  /* 0x0000000206087890 */ /* 0x000fe4000fffe03f */
[----:B------:R-:W-:Y:S01]  /*1480*/  UIADD3 UR10, UR7, 0x2, URZ ;  /* 0x00000002070a7890 */ /* 0x000fe2000fffe03f */
[----:B------:R-:W-:Y:S01]  /*1490*/  UMOV UR9, 0x80000020 ;  /* 0x8000002000097882 */ /* 0x000fe20000000000 */
[----:B------:R-:W-:Y:S01]  /*14a0*/  UMOV UR11, 0x80000020 ;  /* 0x80000020000b7882 */ /* 0x000fe20000000000 */
[----:B------:R-:W-:Y:S02]  /*14b0*/  WARPGROUP.DEPBAR.LE gsb0, 0x0 ;  /* 0x00008000000079c5 */ /* 0x000fe40000010000 */
[----:B------:R-:W-:-:S06]  /*14c0*/  WARPGROUP.ARRIVE ;  /* 0x00000000000079c5 */ /* 0x000fcc0000000000 */
[----:B------:R-:W-:Y:S01]  /*14d0*/  IGMMA.64x192x32.S8.S8 R120, gdesc[UR8], R120, gsb0 ;  /* 0x04e00000087879f1 */ /* 0x000fe20008041078 */
[----:B------:R-:W-:Y:S01]  /*14e0*/  UIADD3 UR10, UR7, 0x302, URZ ;  /* 0x00000302070a7890 */ /* 0x000fe2000fffe03f */
[----:B------:R-:W-:Y:S01]  /*14f0*/  UMOV UR11, 0x80000020 ;  /* 0x80000020000b7882 */ /* 0x000fe20000000000 */
[----:B------:R-:W-:Y:S02]  /*1500*/  WARPGROUP.DEPBAR.LE gsb0, 0x0 ;  /* 0x00008000000079c5 */ /* 0x000fe40000010000 */
[----:B------:R-:W-:-:S06]  /*1510*/  WARPGROUP.ARRIVE ;  /* 0x00000000000079c5 */ /* 0x000fcc0000000000 */
[----:B------:R-:W-:Y:S03]  /*1520*/  IGMMA.64x192x32.S8.S8 R24, gdesc[UR8], R24, gsb0 ;  /* 0x04e00000081879f1 */ /* 0x000fe60008041018 */
[----:B------:R-:W-:Y:S02]  /*1530*/  WARPGROUP.DEPBAR.LE gsb0, 0x0 ;  /* 0x00008000000079c5 */ /* 0x000fe40000010000 */
[----:B------:R-:W-:Y:S05]  /*1540*/  @!P1 BRA `(.L_x_18) ;  /* 0x0000000400109947 */ /* 0x000fea0003800000 */
[----:B------:R-:W-:Y:S02]  /*1550*/  UIADD3 UR6, UR39, 0x1, URZ ;  /* 0x0000000127067890 */ /* 0x000fe4000fffe03f */
[----:B------:R-:W-:Y:S02]  /*1560*/  IMAD.U32 R3, RZ, RZ, UR39 ;  /* 0x00000027ff037e24 */ /* 0x000fe4000f8e00ff */
[----:B------:R-:W-:-:S04]  /*1570*/  UISETP.NE.AND UP0, UPT, UR6, 0x7, UPT ;  /* 0x000000070600788c */ /* 0x000fc8000bf05270 */
[----:B------:R-:W-:Y:S02]  /*1580*/  USEL UR7, URZ, 0x1, UP0 ;  /* 0x000000013f077887 */ /* 0x000fe40008000000 */
[----:B------:R-:W-:Y:S02]  /*1590*/  USEL UR6, UR6, URZ, UP0 ;  /* 0x0000003f06067287 */ /* 0x000fe40008000000 */
[----:B------:R-:W-:-:S06]  /*15a0*/  ULOP3.LUT UR7, UR38, UR7, URZ, 0x3c, !UPT ;  /* 0x0000000726077292 */ /* 0x000fcc000f8e3c3f */
[----:B------:R-:W-:-:S07]  /*15b0*/  IMAD.U32 R7, RZ, RZ, UR7 ;  /* 0x00000007ff077e24 */ /* 0x000fce000f8e00ff */
.L_x_25:
[----:B------:R-:W-:Y:S05]  /*15c0*/  @!P0 BRA `(.L_x_19) ;  /* 0x0000000000048947 */ /* 0x000fea0003800000 */
[----:B------:R-:W-:Y:S01]  /*15d0*/  BPT.TRAP 0x1 ;  /* 0x000000040000795c */ /* 0x000fe20000300000 */
.L_x_19:
[----:B------:R-:W2:Y:S01]  /*15e0*/  S2UR UR8, SR_CgaCtaId ;  /* 0x00000000000879c3 */ /* 0x000ea20000008800 */
[----:B------:R-:W-:Y:S01]  /*15f0*/  UMOV UR7, 0x400 ;  /* 0x0000040000077882 */ /* 0x000fe20000000000 */
[----:B01----:R-:W-:Y:S01]  /*1600*/  IMAD.U32 R5, RZ, RZ, UR6 ;  /* 0x00000006ff057e24 */ /* 0x003fe2000f8e00ff */
[----:B------:R-:W-:Y:S01]  /*1610*/  SHF.L.U32 R4, R7, 0x1f, RZ ;  /* 0x0000001f07047819 */ /* 0x000fe200000006ff */
[----:B--2---:R-:W-:-:S06]  /*1620*/  ULEA UR7, UR8, UR7, 0x18 ;  /* 0x0000000708077291 */ /* 0x004fcc000f8ec03f */
[----:B------:R-:W-:-:S04]  /*1630*/  IMAD.U32 R6, RZ, RZ, UR7 ;  /* 0x00000007ff067e24 */ /* 0x000fc8000f8e00ff */
[----:B------:R-:W-:-:S04]  /*1640*/  IMAD R5, R5, 0x8, R6 ;  /* 0x0000000805057824 */ /* 0x000fc800078e0206 */
[----:B------:R0:W1:Y:S01]  /*1650*/  SYNCS.PHASECHK.TRANS64.TRYWAIT P1, [R5+URZ], R4 ;  /* 0x00000004050075a7 */ /* 0x000062000802017f */
[----:B------:R-:W-:Y:S05]  /*1660*/  @!P0 BRA `(.L_x_20) ;  /* 0x0000000000048947 */ /* 0x000fea0003800000 */
[----:B------:R-:W-:Y:S01]  /*1670*/  BPT.TRAP 0x1 ;  /* 0x000000040000795c */ /* 0x000fe20000300000 */
.L_x_20:
[----:B-1----:R-:W-:Y:S05]  /*1680*/  @P1 BRA `(.L_x_21) ;  /* 0x0000000000081947 */ /* 0x002fea0003800000 */
[----:B------:R-:W1:Y:S02]  /*1690*/  SYNCS.PHASECHK.TRANS64.TRYWAIT P1, [R5+URZ], R4 ;  /* 0x00000004050075a7 */ /* 0x000e64000802017f */
[----:B-1----:R-:W-:Y:S05]  /*16a0*/  @!P1 BRA `(.L_x_22) ;  /* 0x000000c4003c9947 */ /* 0x002fea0003800000 */
.L_x_21:
[----:B------:R-:W-:Y:S01]  /*16b0*/  ULEA UR7, UR6, UR4, 0x9 ;  /* 0x0000000406077291 */ /* 0x000fe2000f8e483f */
[----:B------:R-:W-:Y:S01]  /*16c0*/  WARPGROUP.ARRIVE ;  /* 0x00000000000079c5 */ /* 0x000fe20000000000 */
[----:B------:R-:W-:Y:S01]  /*16d0*/  UIMAD UR12, UR6, 0x600, UR5 ;  /* 0x00000600060c78a4 */ /* 0x000fe2000f8e0205 */
[----:B------:R-:W-:Y:S01]  /*16e0*/  UMOV UR9, 0x80000020 ;  /* 0x8000002000097882 */ /* 0x000fe20000000000 */
[----:B------:R-:W-:-:S03]  /*16f0*/  UMOV UR11, 0x80000020 ;  /* 0x80000020000b7882 */ /* 0x000fc60000000000 */
[----:B------:R-:W-:Y:S02]  /*1700*/  UMOV UR8, UR7 ;  /* 0x0000000700087c82 */ /* 0x000fe40008000000 */
[----:B------:R-:W-:Y:S02]  /*1710*/  UMOV UR10, UR12 ;  /* 0x0000000c000a7c82 */ /* 0x000fe40008000000 */
[----:B------:R-:W-:Y:S01]  /*1720*/  IGMMA.64x192x32.S8.S8 R120, gdesc[UR8], R120, gsb0 ;  /* 0x04e00000087879f1 */ /* 0x000fe20008041078 */
[----:B------:R-:W-:Y:S01]  /*1730*/  UIADD3 UR10, UR12, 0x300, URZ ;  /* 0x000003000c0a7890 */ /* 0x000fe2000fffe03f */
[----:B------:R-:W-:Y:S01]  /*1740*/  UMOV UR11, 0x80000020 ;  /* 0x80000020000b7882 */ /* 0x000fe20000000000 */
[----:B------:R-:W-:Y:S02]  /*1750*/  WARPGROUP.DEPBAR.LE gsb0, 0x0 ;  /* 0x00008000000079c5 */ /* 0x000fe40000010000 */
[----:B------:R-:W-:-:S06]  /*1760*/  WARPGROUP.ARRIVE ;  /* 0x00000000000079c5 */ /* 0x000fcc0000000000 */
[----:B------:R-:W-:Y:S01]  /*1770*/  IGMMA.64x192x32.S8.S8 R24, gdesc[UR8], R24, gsb0 ;  /* 0x04e00000081879f1 */ /* 0x000fe20008041018 */
        /* <DEDUP_REMOVED lines=14> */
[----:B------:R-:W-:Y:S01]  /*1860*/  BPT.TRAP 0x1 ;  /* 0x000000040000795c */ /* 0x000fe20000300000 */
.L_x_23:
[----:B01----:R-:W-:Y:S01]  /*1870*/  IMAD R4, R3, 0x8, R6 ;  /* 0x0000000803047824 */ /* 0x003fe200078e0206 */
[----:B------:R-:W-:-:S03]  /*1880*/  ISETP.GT.U32.AND P1, PT, R2, 0x1, PT ;  /* 0x000000010200780c */ /* 0x000fc60003f24070 */
[----:B------:R-:W-:-:S05]  /*1890*/  VIADD R4, R4, 0x38 ;  /* 0x0000003804047836 */ /* 0x000fca0000000000 */
[----:B------:R-:W-:-:S04]  /*18a0*/  PRMT R4, RZ, 0x654, R4 ;  /* 0x00000654ff047816 */ /* 0x000fc80000000004 */
[----:B------:R0:W-:Y:S01]  /*18b0*/  SYNCS.ARRIVE.TRANS64.RED.A1T0 RZ, [R4+URZ], RZ ;  /* 0x000000ff04ff79a7 */ /* 0x0001e2000810043f */
[----:B------:R-:W-:Y:S05]  /*18c0*/  @P1 BRA `(.L_x_24) ;  /* 0x0000000000041947 */ /* 0x000fea0003800000 */
[----:B------:R-:W-:Y:S01]  /*18d0*/  BPT.TRAP 0x1 ;  /* 0x000000040000795c */ /* 0x000fe20000300000 */
.L_x_24:
[----:B------:R-:W-:Y:S01]  /*18e0*/  UIADD3 UR6, UR6, 0x1, URZ ;  /* 0x0000000106067890 */ /* 0x000fe2000fffe03f */
[C---:B------:R-:W-:Y:S01]  /*18f0*/  ISETP.GT.AND P2, PT, R0.reuse, 0x1, PT ;  /* 0x000000010000780c */ /* 0x040fe20003f44270 */
[----:B------:R-:W-:Y:S02]  /*1900*/  VIADD R3, R3, 0x1 ;  /* 0x0000000103037836 */ /* 0x000fe40000000000 */
[----:B------:R-:W-:Y:S01]  /*1910*/  UISETP.NE.AND UP0, UPT, UR6, 0x7, UPT ;  /* 0x000000070600788c */ /* 0x000fe2000bf05270 */
[----:B------:R-:W-:Y:S02]  /*1920*/  VIADD R0, R0, 0xffffffff ;  /* 0xffffffff00007836 */ /* 0x000fe40000000000 */
[C---:B------:R-:W-:Y:S01]  /*1930*/  ISETP.NE.AND P1, PT, R3.reuse, 0x7, PT ;  /* 0x000000070300780c */ /* 0x040fe20003f25270 */
[----:B------:R-:W-:Y:S02]  /*1940*/  USEL UR7, URZ, 0x1, UP0 ;  /* 0x000000013f077887 */ /* 0x000fe40008000000 */
[----:B------:R-:W-:Y:S01]  /*1950*/  USEL UR6, UR6, URZ, UP0 ;  /* 0x0000003f06067287 */ /* 0x000fe20008000000 */
[----:B------:R-:W-:-:S03]  /*1960*/  SEL R3, R3, RZ, P1 ;  /* 0x000000ff03037207 */ /* 0x000fc60000800000 */
[----:B------:R-:W-:Y:S01]  /*1970*/  LOP3.LUT R7, R7, UR7, RZ, 0x3c, !PT ;  /* 0x0000000707077c12 */ /* 0x000fe2000f8e3cff */
[----:B------:R-:W-:Y:S07]  /*1980*/  @P2 BRA `(.L_x_25) ;  /* 0xfffffffc000c2947 */ /* 0x000fee000383ffff */
.L_x_18:
[----:B------:R-:W2:Y:S02]  /*1990*/  LDC R0, c[0x0][0x28c] ;  /* 0x0000a300ff007b82 */ /* 0x000ea40000000800 */
[----:B--2---:R-:W-:-:S13]  /*19a0*/  ISETP.GE.AND P1, PT, R0, 0x1, PT ;  /* 0x000000010000780c */ /* 0x004fda0003f26270 */
[----:B------:R-:W-:Y:S05]  /*19b0*/  @!P1 BRA `(.L_x_26) ;  /* 0x0000000000489947 */ /* 0x000fea0003800000 */
[----:B------:R-:W-:Y:S05]  /*19c0*/  @!P0 BRA `(.L_x_27) ;  /* 0x0000000000048947 */ /* 0x000fea0003800000 */
[----:B------:R-:W-:Y:S01]  /*19d0*/  BPT.TRAP 0x1 ;  /* 0x000000040000795c */ /* 0x000fe20000300000 */
.L_x_27:
[----:B------:R-:W-:Y:S01]  /*19e0*/  UISETP.LT.AND UP0, UPT, UR40, 0x1, UPT ;  /* 0x000000012800788c */ /* 0x000fe2000bf01270 */
[----:B------:R-:W-:-:S03]  /*19f0*/  ISETP.GT.U32.AND P0, PT, R2, 0x1, PT ;  /* 0x000000010200780c */ /* 0x000fc60003f04070 */
[----:B------:R-:W-:-:S04]  /*1a00*/  USEL UR6, UR40, 0x1, UP0 ;  /* 0x0000000128067887 */ /* 0x000fc80008000000 */
[----:B------:R-:W-:-:S04]  /*1a10*/  UIADD3 UR6, UR39, UR40, -UR6 ;  /* 0x0000002827067290 */ /* 0x000fc8000fffe806 */
[----:B------:R-:W-:-:S04]  /*1a20*/  UIMAD.WIDE.U32 UR4, UR6, 0x24924925, URZ ;  /* 0x24924925060478a5 */ /* 0x000fc8000f8e003f */
[----:B------:R-:W-:-:S04]  /*1a30*/  UIADD3 UR4, UR6, -UR5, URZ ;  /* 0x8000000506047290 */ /* 0x000fc8000fffe03f */
[----:B------:R-:W-:-:S04]  /*1a40*/  ULEA.HI UR4, UR4, UR5, URZ, 0x1f ;  /* 0x0000000504047291 */ /* 0x000fc8000f8ff83f */
[----:B------:R-:W-:-:S04]  /*1a50*/  USHF.R.U32.HI UR4, URZ, 0x2, UR4 ;  /* 0x000000023f047899 */ /* 0x000fc80008011604 */
[----:B------:R-:W-:-:S06]  /*1a60*/  UIMAD UR4, UR4, -0x7, UR6 ;  /* 0xfffffff9040478a4 */ /* 0x000fcc000f8e0206 */
[----:B------:R-:W-:-:S04]  /*1a70*/  IMAD.U32 R3, RZ, RZ, UR4 ;  /* 0x00000004ff037e24 */ /* 0x000fc8000f8e00ff */
[----:B------:R-:W-:-:S04]  /*1a80*/  IMAD R0, R3, 0x8, R6 ;  /* 0x0000000803007824 */ /* 0x000fc800078e0206 */
[----:B------:R-:W-:-:S05]  /*1a90*/  VIADD R0, R0, 0x38 ;  /* 0x0000003800007836 */ /* 0x000fca0000000000 */
[----:B------:R-:W-:-:S04]  /*1aa0*/  PRMT R0, RZ, 0x654, R0 ;  /* 0x00000654ff007816 */ /* 0x000fc80000000000 */
[----:B------:R2:W-:Y:S01]  /*1ab0*/  SYNCS.ARRIVE.TRANS64.RED.A1T0 RZ, [R0+URZ], RZ ;  /* 0x000000ff00ff79a7 */ /* 0x0005e2000810043f */
[----:B------:R-:W-:Y:S05]  /*1ac0*/  @P0 BRA `(.L_x_26) ;  /* 0x0000000000040947 */ /* 0x000fea0003800000 */
[----:B------:R-:W-:Y:S01]  /*1ad0*/  BPT.TRAP 0x1 ;  /* 0x000000040000795c */ /* 0x000fe20000300000 */
.L_x_26:
[----:B------:R-:W3:Y:S01]  /*1ae0*/  LDC R8, c[0x0][0x288] ;  /* 0x0000a200ff087b82 */ /* 0x000ee20000000800 */
[--C-:B--2---:R-:W-:Y:S01]  /*1af0*/  SHF.R.U32.HI R0, RZ, 0x2, R23.reuse ;  /* 0x00000002ff007819 */ /* 0x104fe20000011617 */
[----:B------:R-:W-:Y:S01]  /*1b00*/  UIADD3 UR39, UR40, UR39, URZ ;  /* 0x0000002728277290 */ /* 0x000fe2000fffe03f */
[----:B01----:R-:W-:Y:S01]  /*1b10*/  SHF.R.U32.HI R5, RZ, 0x7, R23 ;  /* 0x00000007ff057819 */ /* 0x003fe20000011617 */
[C---:B------:R-:W-:Y:S01]  /*1b20*/  IMAD.SHL.U32 R12, R23.reuse, 0x2, RZ ;  /* 0x00000002170c7824 */ /* 0x040fe200078e00ff */
[----:B------:R-:W-:Y:S01]  /*1b30*/  LOP3.LUT R4, R23, 0x60, RZ, 0xc0, !PT ;  /* 0x0000006017047812 */ /* 0x000fe200078ec0ff */
[----:B------:R-:W-:Y:S01]  /*1b40*/  UISETP.GT.U32.AND UP0, UPT, UR39, 0x6, UPT ;  /* 0x000000062700788c */ /* 0x000fe2000bf04070 */
[----:B------:R-:W-:Y:S01]  /*1b50*/  LOP3.LUT R3, R0, 0x7, RZ, 0xc0, !PT ;  /* 0x0000000700037812 */ /* 0x000fe200078ec0ff */
[----:B------:R-:W-:Y:S01]  /*1b60*/  UIMAD.WIDE.U32 UR4, UR39, 0x24924925, URZ ;  /* 0x24924925270478a5 */ /* 0x000fe2000f8e003f */
[----:B------:R-:W-:Y:S01]  /*1b70*/  LOP3.LUT R0, R5, 0x1, RZ, 0xc0, !PT ;  /* 0x0000000105007812 */ /* 0x000fe200078ec0ff */
[----:B------:R-:W-:Y:S01]  /*1b80*/  IMAD R5, R22, 0x180, RZ ;  /* 0x0000018016057824 */ /* 0x000fe200078e02ff */
[----:B------:R-:W-:Y:S01]  /*1b90*/  SHF.R.U32.HI R6, RZ, 0x1, R4 ;  /* 0x00000001ff067819 */ /* 0x000fe20000011604 */
[----:B------:R-:W-:Y:S01]  /*1ba0*/  ULDC UR7, c[0x0][0x284] ;  /* 0x0000a10000077ab9 */ /* 0x000fe20000000800 */
[----:B------:R-:W-:Y:S01]  /*1bb0*/  LOP3.LUT R4, R23, 0x3, RZ, 0xc0, !PT ;  /* 0x0000000317047812 */ /* 0x000fe200078ec0ff */
[----:B------:R-:W-:Y:S01]  /*1bc0*/  IMAD.SHL.U32 R10, R0, 0x40, RZ ;  /* 0x00000040000a7824 */ /* 0x000fe200078e00ff */
[--C-:B------:R-:W-:Y:S01]  /*1bd0*/  IADD3 R7, RZ, -R6, -R3.reuse ;  /* 0x80000006ff077210 */ /* 0x100fe20007ffe803 */
[----:B------:R-:W-:Y:S01]  /*1be0*/  UISETP.LT.U32.AND UP0, UPT, UR40, 0x7, UP0 ;  /* 0x000000072800788c */ /* 0x000fe20008701070 */
[----:B------:R-:W-:Y:S01]  /*1bf0*/  SHF.R.S32.HI R22, RZ, 0x1f, R18 ;  /* 0x0000001fff167819 */ /* 0x000fe20000011412 */
[----:B------:R-:W-:Y:S01]  /*1c00*/  UIADD3 UR4, UR39, -UR5, URZ ;  /* 0x8000000527047290 */ /* 0x000fe2000fffe03f */
[----:B------:R-:W-:Y:S01]  /*1c10*/  LOP3.LUT R21, R10, 0x40, R3, 0xe2, !PT ;  /* 0x000000400a157812 */ /* 0x000fe200078ee203 */
[----:B------:R-:W-:Y:S01]  /*1c20*/  IMAD R3, R0, -0x40, R7 ;  /* 0xffffffc000037824 */ /* 0x000fe200078e0207 */
[----:B------:R-:W-:Y:S01]  /*1c30*/  UISETP.GE.U32.AND UP1, UPT, UR40, 0x7, UPT ;  /* 0x000000072800788c */ /* 0x000fe2000bf26070 */
[C---:B------:R-:W-:Y:S01]  /*1c40*/  LOP3.LUT R12, R5.reuse, 0x6, R12, 0xf8, !PT ;  /* 0x00000006050c7812 */ /* 0x040fe200078ef80c */
[----:B------:R-:W-:Y:S01]  /*1c50*/  ULDC.64 UR8, c[0x0][0x5d0] ;  /* 0x0001740000087ab9 */ /* 0x000fe20000000a00 */
[----:B---3--:R-:W-:Y:S01]  /*1c60*/  IMAD R0, R4, -0x2, R8 ;  /* 0xfffffffe04007824 */ /* 0x008fe200078e0208 */
[----:B------:R-:W-:Y:S01]  /*1c70*/  ISETP.GE.AND P0, PT, R5, R8, PT ;  /* 0x000000080500720c */ /* 0x000fe20003f06270 */
[----:B------:R-:W-:Y:S01]  /*1c80*/  IMAD.SHL.U32 R4, R19, 0x80, RZ ;  /* 0x0000008013047824 */ /* 0x000fe200078e00ff */
[----:B------:R-:W-:Y:S01]  /*1c90*/  USEL UR6, URZ, 0x1, !UP0 ;  /* 0x000000013f067887 */ /* 0x000fe2000c000000 */
[----:B------:R-:W-:Y:S01]  /*1ca0*/  IMAD.IADD R0, R0, 0x1, -R5 ;  /* 0x0000000100007824 */ /* 0x000fe200078e0a05 */
[----:B------:R-:W-:Y:S01]  /*1cb0*/  ULEA.HI UR4, UR4, UR5, URZ, 0x1f ;  /* 0x0000000504047291 */ /* 0x000fe2000f8ff83f */
[----:B------:R-:W-:Y:S01]  /*1cc0*/  IMAD R5, R22, UR8, RZ ;  /* 0x0000000816057c24 */ /* 0x000fe2000f8e02ff */
[C---:B------:R-:W-:Y:S01]  /*1cd0*/  ISETP.GE.OR P0, PT, R4.reuse, UR7, P0 ;  /* 0x0000000704007c0c */ /* 0x040fe20008706670 */
[----:B------:R-:W-:Y:S01]  /*1ce0*/  ULOP3.LUT UR38, UR38, UR6, URZ, 0x3c, !UPT ;  /* 0x0000000626267292 */ /* 0x000fe2000f8e3c3f */
[----:B------:R-:W-:Y:S01]  /*1cf0*/  SHF.R.S32.HI R13, RZ, 0x1f, R12 ;  /* 0x0000001fff0d7819 */ /* 0x000fe2000001140c */
[----:B------:R-:W-:Y:S01]  /*1d00*/  USHF.R.U32.HI UR4, URZ, 0x2, UR4 ;  /* 0x000000023f047899 */ /* 0x000fe20008011604 */
[----:B------:R-:W-:Y:S01]  /*1d10*/  IADD3 R3, -R4, UR7, R3 ;  /* 0x0000000704037c10 */ /* 0x000fe2000fffe103 */
[----:B------:R-:W-:-:S02]  /*1d20*/  IMAD R7, R18, UR9, R5 ;  /* 0x0000000912077c24 */ /* 0x000fc4000f8e0205 */
[----:B------:R-:W-:Y:S01]  /*1d30*/  IMAD.WIDE R14, R19, 0x80, RZ ;  /* 0x00000080130e7825 */ /* 0x000fe200078e02ff */
[----:B------:R-:W-:Y:S02]  /*1d40*/  @UP1 ULOP3.LUT UR38, UR38, 0x1, UR4, 0x78, !UPT ;  /* 0x0000000126261892 */ /* 0x000fe4000f8e7804 */
[----:B------:R-:W-:Y:S01]  /*1d50*/  UIMAD UR39, UR4, -0x7, UR39 ;  /* 0xfffffff9042778a4 */ /* 0x000fe2000f8e0227 */
[----:B------:R-:W-:Y:S01]  /*1d60*/  IMAD.WIDE.U32 R4, R18, UR8, R12 ;  /* 0x0000000812047c25 */ /* 0x000fe2000f8e000c */
[----:B------:R-:W-:-:S03]  /*1d70*/  LOP3.LUT R21, R14, R21, R6, 0xfe, !PT ;  /* 0x000000150e157212 */ /* 0x000fc600078efe06 */
[----:B------:R-:W-:Y:S02]  /*1d80*/  IMAD.IADD R5, R5, 0x1, R7 ;  /* 0x0000000105057824 */ /* 0x000fe400078e0207 */
[----:B------:R-:W-:Y:S01]  /*1d90*/  IMAD.MOV.U32 R20, RZ, RZ, -0x1 ;  /* 0xffffffffff147424 */ /* 0x000fe200078e00ff */
[----:B------:R-:W-:Y:S06]  /*1da0*/  @P0 BRA `(.L_x_28) ;  /* 0x0000009c008c0947 */ /* 0x000fec0003800000 */
[----:B------:R-:W0:Y:S01]  /*1db0*/  LDC.64 R8, c[0x0][0x5c8] ;  /* 0x00017200ff087b82 */ /* 0x000e220000000a00 */
[----:B-----5:R-:W-:Y:S01]  /*1dc0*/  ISETP.NE.AND P0, PT, R217, RZ, PT ;  /* 0x000000ffd900720c */ /* 0x020fe20003f05270 */
[----:B------:R-:W-:Y:S01]  /*1dd0*/  ULDC.64 UR4, c[0x0][0x5c0] ;  /* 0x0001700000047ab9 */ /* 0x000fe20000000a00 */
[----:B------:R-:W-:Y:S01]  /*1de0*/  BSSY B0, `(.L_x_28) ;  /* 0x00009df000007945 */ /* 0x000fe20003800000 */
[-C--:B0-----:R-:W-:Y:S02]  /*1df0*/  IMAD R6, R15, R8.reuse, RZ ;  /* 0x000000080f067224 */ /* 0x081fe400078e02ff */
[----:B------:R-:W-:-:S04]  /*1e00*/  IMAD.WIDE.U32 R4, R21, R8, R4 ;  /* 0x0000000815047225 */ /* 0x000fc800078e0004 */
[----:B------:R-:W-:Y:S01]  /*1e10*/  IMAD R7, R21, R9, R6 ;  /* 0x0000000915077224 */ /* 0x000fe200078e0206 */
[----:B------:R-:W-:-:S03]  /*1e20*/  IADD3 R4, P1, R4, UR4, RZ ;  /* 0x0000000404047c10 */ /* 0x000fc6000ff3e0ff */
[----:B------:R-:W-:-:S05]  /*1e30*/  IMAD.IADD R7, R5, 0x1, R7 ;  /* 0x0000000105077824 */ /* 0x000fca00078e0207 */
[----:B------:R-:W-:Y:S02]  /*1e40*/  IADD3.X R5, R7, UR5, RZ, P1, !PT ;  /* 0x0000000507057c10 */ /* 0x000fe40008ffe4ff */
[----:B------:R-:W-:-:S04]  /*1e50*/  LEA R6, P1, R8, R4, 0x3 ;  /* 0x0000000408067211 */ /* 0x000fc800078218ff */
[----:B------:R-:W-:Y:S01]  /*1e60*/  LEA.HI.X R7, R8, R5, R9, 0x3, P1 ;  /* 0x0000000508077211 */ /* 0x000fe200008f1c09 */
[----:B------:R-:W-:Y:S08]  /*1e70*/  @!P0 BRA `(.L_x_29) ;  /* 0x0000007000d48947 */ /* 0x000ff00003800000 */
[----:B------:R-:W0:Y:S01]  /*1e80*/  LDC.64 R10, c[0x0][0x5b0] ;  /* 0x00016c00ff0a7b82 */ /* 0x000e220000000a00 */
[----:B------:R-:W-:Y:S01]  /*1e90*/  ULDC.64 UR4, c[0x0][0x5b8] ;  /* 0x00016e0000047ab9 */ /* 0x000fe20000000a00 */
[----:B------:R-:W-:Y:S01]  /*1ea0*/  ISETP.GE.AND P3, PT, R0, 0x1, PT ;  /* 0x000000010000780c */ /* 0x000fe20003f66270 */
[----:B------:R-:W-:Y:S01]  /*1eb0*/  IMAD R19, R22, UR4, RZ ;  /* 0x0000000416137c24 */ /* 0x000fe2000f8e02ff */
[----:B------:R-:W-:Y:S01]  /*1ec0*/  BSSY B1, `(.L_x_30) ;  /* 0x0000012000017945 */ /* 0x000fe20003800000 */
[C---:B------:R-:W-:Y:S01]  /*1ed0*/  IMAD.WIDE.U32 R12, R18.reuse, UR4, R12 ;  /* 0x00000004120c7c25 */ /* 0x040fe2000f8e000c */
[----:B------:R-:W-:Y:S02]  /*1ee0*/  ISETP.LT.OR P1, PT, R3, 0x1, !P3 ;  /* 0x000000010300780c */ /* 0x000fe40005f21670 */
[----:B------:R-:W1:Y:S01]  /*1ef0*/  LDC.64 R8, c[0x0][0x5a8] ;  /* 0x00016a00ff087b82 */ /* 0x000e620000000a00 */
[----:B------:R-:W-:-:S04]  /*1f00*/  IMAD R19, R18, UR5, R19 ;  /* 0x0000000512137c24 */ /* 0x000fc8000f8e0213 */
[----:B------:R-:W-:Y:S02]  /*1f10*/  IMAD.IADD R13, R13, 0x1, R19 ;  /* 0x000000010d0d7824 */ /* 0x000fe400078e0213 */
[-C--:B0-----:R-:W-:Y:S01]  /*1f20*/  IMAD R22, R15, R10.reuse, RZ ;  /* 0x0000000a0f167224 */ /* 0x081fe200078e02ff */
[C---:B------:R-:W-:Y:S01]  /*1f30*/  SHF.L.U64.HI R15, R10.reuse, 0x3, R11 ;  /* 0x000000030a0f7819 */ /* 0x040fe2000001020b */
[----:B------:R-:W-:Y:S02]  /*1f40*/  IMAD.SHL.U32 R14, R10, 0x8, RZ ;  /* 0x000000080a0e7824 */ /* 0x000fe400078e00ff */
[----:B------:R-:W-:-:S04]  /*1f50*/  IMAD.WIDE.U32 R18, R21, R10, R12 ;  /* 0x0000000a15127225 */ /* 0x000fc800078e000c */
[----:B------:R-:W-:Y:S01]  /*1f60*/  IMAD.WIDE.U32 R14, R21, R10, R14 ;  /* 0x0000000a150e7225 */ /* 0x000fe200078e000e */
[----:B-1----:R-:W-:-:S03]  /*1f70*/  IADD3 R10, P0, R18, R8, RZ ;  /* 0x00000008120a7210 */ /* 0x002fc60007f1e0ff */
[----:B------:R-:W-:Y:S01]  /*1f80*/  IMAD R21, R21, R11, R22 ;  /* 0x0000000b15157224 */ /* 0x000fe200078e0216 */
[----:B------:R-:W-:-:S03]  /*1f90*/  IADD3 R14, P4, P5, R12, R8, R14 ;  /* 0x000000080c0e7210 */ /* 0x000fc60007d9e00e */
[----:B------:R-:W-:Y:S01]  /*1fa0*/  IMAD.IADD R18, R21, 0x1, R15 ;  /* 0x0000000115127824 */ /* 0x000fe200078e020f */
[----:B------:R-:W-:Y:S01]  /*1fb0*/  IADD3.X R11, R9, R19, R21, P0, !PT ;  /* 0x00000013090b7210 */ /* 0x000fe200007fe415 */
[----:B------:R-:W-:Y:S08]  /*1fc0*/  @P1 BRA `(.L_x_31) ;  /* 0x0000000000041947 */ /* 0x000ff00003800000 */
[----:B------:R0:W5:Y:S02]  /*1fd0*/  LDG.E.U8 R218, desc[UR36][R10.64] ;  /* 0x000000240ada7981 */ /* 0x000164000c1e1100 */
.L_x_31:
[----:B------:R-:W-:Y:S05]  /*1fe0*/  BSYNC B1 ;  /* 0x0000000000017941 */ /* 0x000fea0003800000 */
.L_x_30:
[----:B-----5:R-:W-:Y:S01]  /*1ff0*/  LOP3.LUT R8, R218, 0xffff, RZ, 0xc0, !PT ;  /* 0x0000ffffda087812 */ /* 0x020fe200078ec0ff */
[----:B------:R-:W-:Y:S01]  /*2000*/  BSSY B1, `(.L_x_32) ;  /* 0x000000b000017945 */ /* 0x000fe20003800000 */
[----:B------:R-:W-:Y:S02]  /*2010*/  ISETP.GE.AND P2, PT, R0, 0x2, PT ;  /* 0x000000020000780c */ /* 0x000fe40003f46270 */
[----:B------:R-:W-:Y:S02]  /*2020*/  PRMT R8, R8, 0x8880, RZ ;  /* 0x0000888008087816 */ /* 0x000fe400000000ff */
[----:B------:R-:W-:-:S03]  /*2030*/  ISETP.LT.OR P0, PT, R3, 0x1, !P2 ;  /* 0x000000010300780c */ /* 0x000fc60005701670 */
[----:B------:R-:W-:-:S04]  /*2040*/  IMAD R19, R8, R217, RZ ;  /* 0x000000d908137224 */ /* 0x000fc800078e02ff */
[----:B------:R-:W-:-:S05]  /*2050*/  @!P1 IMAD R21, R120, R216, R19 ;  /* 0x000000d878159224 */ /* 0x000fca00078e0213 */
[----:B------:R1:W-:Y:S01]  /*2060*/  @!P1 STG.E.U8 desc[UR36][R4.64], R21 ;  /* 0x0000001504009986 */ /* 0x0003e2000c101124 */
[----:B------:R-:W-:Y:S05]  /*2070*/  @P0 BRA `(.L_x_33) ;  /* 0x00000000000c0947 */ /* 0x000fea0003800000 */
[----:B------:R-:W2:Y:S02]  /*2080*/  LDG.E.U8 R218, desc[UR36][R10.64+0x1] ;  /* 0x000001240ada7981 */ /* 0x000ea4000c1e1100 */
[----:B--2---:R-:W-:-:S05]  /*2090*/  PRMT R8, R218, 0x8880, RZ ;  /* 0x00008880da087816 */ /* 0x004fca00000000ff */
[----:B------:R-:W-:-:S07]  /*20a0*/  IMAD R19, R8, R217, RZ ;  /* 0x000000d908137224 */ /* 0x000fce00078e02ff */
.L_x_33:
[----:B------:R-:W-:Y:S05]  /*20b0*/  BSYNC B1 ;  /* 0x0000000000017941 */ /* 0x000fea0003800000 */
.L_x_32:
[----:B------:R-:W-:Y:S01]  /*20c0*/  ISETP.LT.OR P3, PT, R3, 0x9, !P3 ;  /* 0x000000090300780c */ /* 0x000fe20005f61670 */
[----:B------:R-:W-:Y:S01]  /*20d0*/  @!P0 IMAD R121, R121, R216, R19 ;  /* 0x000000d879798224 */ /* 0x000fe200078e0213 */
[C---:B------:R-:W-:Y:S01]  /*20e0*/  ISETP.GE.AND P1, PT, R0.reuse, 0x9, PT ;  /* 0x000000090000780c */ /* 0x040fe20003f26270 */
[----:B------:R-:W-:Y:S01]  /*20f0*/  BSSY B1, `(.L_x_34) ;  /* 0x000000b000017945 */ /* 0x000fe20003800000 */
[----:B------:R-:W-:Y:S02]  /*2100*/  IADD3.X R15, R13, R9, R18, P4, P5 ;  /* 0x000000090d0f7210 */ /* 0x000fe400027ea412 */
[----:B------:R2:W-:Y:S01]  /*2110*/  @!P0 STG.E.U8 desc[UR36][R4.64+0x1], R121 ;  /* 0x0000017904008986 */ /* 0x0005e2000c101124 */
[----:B------:R-:W-:Y:S02]  /*2120*/  ISETP.GE.AND P0, PT, R0, 0xa, PT ;  /* 0x0000000a0000780c */ /* 0x000fe40003f06270 */
[C---:B------:R-:W-:Y:S02]  /*2130*/  ISETP.LT.OR P2, PT, R3.reuse, 0x9, !P2 ;  /* 0x000000090300780c */ /* 0x040fe40005741670 */
[----:B------:R-:W-:-:S02]  /*2140*/  ISETP.LT.OR P5, PT, R3, 0x1, !P1 ;  /* 0x000000010300780c */ /* 0x000fc40004fa1670 */
[----:B------:R-:W-:Y:S01]  /*2150*/  ISETP.LT.OR P4, PT, R3, 0x1, !P0 ;  /* 0x000000010300780c */ /* 0x000fe20004781670 */
[----:B------:R-:W-:-:S12]  /*2160*/  @P3 BRA `(.L_x_35) ;  /* 0x00000000000c3947 */ /* 0x000fd80003800000 */
[----:B------:R-:W3:Y:S02]  /*2170*/  LDG.E.U8 R218, desc[UR36][R14.64] ;  /* 0x000000240eda7981 */ /* 0x000ee4000c1e1100 */
[----:B---3--:R-:W-:-:S05]  /*2180*/  PRMT R8, R218, 0x8880, RZ ;  /* 0x00008880da087816 */ /* 0x008fca00000000ff */
[----:B------:R-:W-:-:S07]  /*2190*/  IMAD R19, R8, R217, RZ ;  /* 0x000000d908137224 */ /* 0x000fce00078e02ff */
.L_x_35:
[----:B------:R-:W-:Y:S05]  /*21a0*/  BSYNC B1 ;  /* 0x0000000000017941 */ /* 0x000fea0003800000 */
.L_x_34:
[----:B------:R-:W-:Y:S01]  /*21b0*/  @!P3 IMAD R9, R122, R216, R19 ;  /* 0x000000d87a09b224 */ /* 0x000fe200078e0213 */
[----:B------:R-:W-:Y:S04]  /*21c0*/  BSSY B1, `(.L_x_36) ;  /* 0x0000006000017945 */ /* 0x000fe80003800000 */
[----:B------:R3:W-:Y:S01]  /*21d0*/  @!P3 STG.E.U8 desc[UR36][R6.64], R9 ;  /* 0x000000090600b986 */ /* 0x0007e2000c101124 */
[----:B------:R-:W-:Y:S05]  /*21e0*/  @P2 BRA `(.L_x_37) ;  /* 0x00000000000c2947 */ /* 0x000fea0003800000 */
[----:B------:R-:W4:Y:S02]  /*21f0*/  LDG.E.U8 R218, desc[UR36][R14.64+0x1] ;  /* 0x000001240eda7981 */ /* 0x000f24000c1e1100 */
[----:B----4-:R-:W-:-:S05]  /*2200*/  PRMT R8, R218, 0x8880, RZ ;  /* 0x00008880da087816 */ /* 0x010fca00000000ff */
[----:B------:R-:W-:-:S07]  /*2210*/  IMAD R19, R8, R217, RZ ;  /* 0x000000d908137224 */ /* 0x000fce00078e02ff */
.L_x_37:
[----:B------:R-:W-:Y:S05]  /*2220*/  BSYNC B1 ;  /* 0x0000000000017941 */ /* 0x000fea0003800000 */
.L_x_36:
[----:B------:R-:W-:Y:S01]  /*2230*/  @!P2 IMAD R123, R123, R216, R19 ;  /* 0x000000d87b7ba224 */ /* 0x000fe200078e0213 */
[----:B------:R-:W-:Y:S04]  /*2240*/  BSSY B1, `(.L_x_38) ;  /* 0x0000006000017945 */ /* 0x000fe80003800000 */
[----:B------:R4:W-:Y:S01]  /*2250*/  @!P2 STG.E.U8 desc[UR36][R6.64+0x1], R123 ;  /* 0x0000017b0600a986 */ /* 0x0009e2000c101124 */
[----:B------:R-:W-:Y:S05]  /*2260*/  @P5 BRA `(.L_x_39) ;  /* 0x00000000000c5947 */ /* 0x000fea0003800000 */
[----:B------:R-:W5:Y:S02]  /*2270*/  LDG.E.U8 R218, desc[UR36][R10.64+0x8] ;  /* 0x000008240ada7981 */ /* 0x000f64000c1e1100 */
[----:B-----5:R-:W-:-:S05]  /*2280*/  PRMT R8, R218, 0x8880, RZ ;  /* 0x00008880da087816 */ /* 0x020fca00000000ff */
[----:B------:R-:W-:-:S07]  /*2290*/  IMAD R19, R8, R217, RZ ;  /* 0x000000d908137224 */ /* 0x000fce00078e02ff */
.L_x_39:
[----:B------:R-:W-:Y:S05]  /*22a0*/  BSYNC B1 ;  /* 0x0000000000017941 */ /* 0x000fea0003800000 */
.L_x_38:
[----:B---3--:R-:W-:Y:S01]  /*22b0*/  @!P5 IMAD R9, R124, R216, R19 ;  /* 0x000000d87c09d224 */ /* 0x008fe200078e0213 */
[----:B------:R-:W-:Y:S04]  /*22c0*/  BSSY B1, `(.L_x_40) ;  /* 0x0000006000017945 */ /* 0x000fe80003800000 */
[----:B------:R3:W-:Y:S01]  /*22d0*/  @!P5 STG.E.U8 desc[UR36][R4.64+0x8], R9 ;  /* 0x000008090400d986 */ /* 0x0007e2000c101124 */
[----:B------:R-:W-:Y:S05]  /*22e0*/  @P4 BRA `(.L_x_41) ;  /* 0x00000000000c4947 */ /* 0x000fea0003800000 */
[----:B------:R-:W5:Y:S02]  /*22f0*/  LDG.E.U8 R218, desc[UR36][R10.64+0x9] ;  /* 0x000009240ada7981 */ /* 0x000f64000c1e1100 */
[----:B-----5:R-:W-:-:S05]  /*2300*/  PRMT R8, R218, 0x8880, RZ ;  /* 0x00008880da087816 */ /* 0x020fca00000000ff */
[----:B------:R-:W-:-:S07]  /*2310*/  IMAD R19, R8, R217, RZ ;  /* 0x000000d908137224 */ /* 0x000fce00078e02ff */
.L_x_41:
[----:B------:R-:W-:Y:S05]  /*2320*/  BSYNC B1 ;  /* 0x0000000000017941 */ /* 0x000fea0003800000 */
.L_x_40:
[----:B------:R-:W-:Y:S01]  /*2330*/  ISETP.LT.OR P1, PT, R3, 0x9, !P1 ;  /* 0x000000090300780c */ /* 0x000fe20004f21670 */
[----:B------:R-:W-:Y:S01]  /*2340*/  @!P4 IMAD R125, R125, R216, R19 ;  /* 0x000000d87d7dc224 */ /* 0x000fe200078e0213 */
[C---:B------:R-:W-:Y:S01]  /*2350*/  ISETP.GE.AND P3, PT, R0.reuse, 0x11, PT ;  /* 0x000000110000780c */ /* 0x040fe20003f66270 */
[----:B------:R-:W-:Y:S01]  /*2360*/  BSSY B1, `(.L_x_42) ;  /* 0x000000a000017945 */ /* 0x000fe20003800000 */
[----:B------:R-:W-:Y:S02]  /*2370*/  ISETP.GE.AND P2, PT, R0, 0x12, PT ;  /* 0x000000120000780c */ /* 0x000fe40003f46270 */
[----:B------:R0:W-:Y:S01]  /*2380*/  @!P4 STG.E.U8 desc[UR36][R4.64+0x9], R125 ;  /* 0x0000097d0400c986 */ /* 0x0001e2000c101124 */
[C---:B------:R-:W-:Y:S02]  /*2390*/  ISETP.LT.OR P0, PT, R3.reuse, 0x9, !P0 ;  /* 0x000000090300780c */ /* 0x040fe40004701670 */
[C---:B------:R-:W-:Y:S02]  /*23a0*/  ISETP.LT.OR P5, PT, R3.reuse, 0x1, !P3 ;  /* 0x000000010300780c */ /* 0x040fe40005fa1670 */
[----:B------:R-:W-:-:S02]  /*23b0*/  ISETP.LT.OR P4, PT, R3, 0x1, !P2 ;  /* 0x000000010300780c */ /* 0x000fc40005781670 */
[----:B------:R-:W-:Y:S11]  /*23c0*/  @P1 BRA `(.L_x_43) ;  /* 0x00000000000c1947 */ /* 0x000ff60003800000 */
[----:B------:R-:W5:Y:S02]  /*23d0*/  LDG.E.U8 R218, desc[UR36][R14.64+0x8] ;  /* 0x000008240eda7981 */ /* 0x000f64000c1e1100 */
[----:B-----5:R-:W-:-:S05]  /*23e0*/  PRMT R8, R218, 0x8880, RZ ;  /* 0x00008880da087816 */ /* 0x020fca00000000ff */
[----:B------:R-:W-:-:S07]  /*23f0*/  IMAD R19, R8, R217, RZ ;  /* 0x000000d908137224 */ /* 0x000fce00078e02ff */
.L_x_43:
[----:B------:R-:W-:Y:S05]  /*2400*/  BSYNC B1 ;  /* 0x0000000000017941 */ /* 0x000fea0003800000 */
.L_x_42:
[----:B---3--:R-:W-:Y:S01]  /*2410*/  @!P1 IMAD R9, R126, R216, R19 ;  /* 0x000000d87e099224 */ /* 0x008fe200078e0213 */
[----:B------:R-:W-:Y:S04]  /*2420*/  BSSY B1, `(.L_x_44) ;  /* 0x0000006000017945 */ /* 0x000fe80003800000 */
[----:B------:R3:W-:Y:S01]  /*2430*/  @!P1 STG.E.U8 desc[UR36][R6.64+0x8], R9 ;  /* 0x0000080906009986 */ /* 0x0007e2000c101124 */
[----:B------:R-:W-:Y:S05]  /*2440*/  @P0 BRA `(.L_x_45) ;  /* 0x00000000000c0947 */ /* 0x000fea0003800000 */
[----:B------:R-:W5:Y:S02]  /*2450*/  LDG.E.U8 R218, desc[UR36][R14.64+0x9] ;  /* 0x000009240eda7981 */ /* 0x000f64000c1e1100 */
[----:B-----5:R-:W-:-:S05]  /*2460*/  PRMT R8, R218, 0x8880, RZ ;  /* 0x00008880da087816 */ /* 0x020fca00000000ff */
[----:B------:R-:W-:-:S07]  /*2470*/  IMAD R19, R8, R217, RZ ;  /* 0x000000d908137224 */ /* 0x000fce00078e02ff */
.L_x_45:
[----:B------:R-:W-:Y:S05]  /*2480*/  BSYNC B1 ;  /* 0x0000000000017941 */ /* 0x000fea0003800000 */
.L_x_44:
[----:B------:R-:W-:Y:S01]  /*2490*/  @!P0 IMAD R127, R127, R216, R19 ;  /* 0x000000d87f7f8224 */ /* 0x000fe200078e0213 */
[----:B------:R-:W-:Y:S04]  /*24a0*/  BSSY B1, `(.L_x_46) ;  /* 0x0000006000017945 */ /* 0x000fe80003800000 */
[----:B------:R0:W-:Y:S01]  /*24b0*/  @!P0 STG.E.U8 desc[UR36][R6.64+0x9], R127 ;  /* 0x0000097f06008986 */ /* 0x0001e2000c101124 */
[----:B------:R-:W-:Y:S05]  /*24c0*/  @P5 BRA `(.L_x_47) ;  /* 0x00000000000c5947 */ /* 0x000fea0003800000 */
[----:B------:R-:W5:Y:S02]  /*24d0*/  LDG.E.U8 R218, desc[UR36][R10.64+0x10] ;  /* 0x000010240ada7981 */ /* 0x000f64000c1e1100 */
[----:B-----5:R-:W-:-:S05]  /*24e0*/  PRMT R8, R218, 0x8880, RZ ;  /* 0x00008880da087816 */ /* 0x020fca00000000ff */
[----:B------:R-:W-:-:S07]  /*24f0*/  IMAD R19, R8, R217, RZ ;  /* 0x000000d908137224 */ /* 0x000fce00078e02ff */
.L_x_47:
[----:B------:R-:W-:Y:S05]  /*2500*/  BSYNC B1 ;  /* 0x0000000000017941 */ /* 0x000fea0003800000 */
.L_x_46:
[----:B---3--:R-:W-:Y:S01]  /*2510*/  @!P5 IMAD R9, R128, R216, R19 ;  /* 0x000000d88009d224 */ /* 0x008fe200078e0213 */
[----:B------:R-:W-:Y:S04]  /*2520*/  BSSY B1, `(.L_x_48) ;  /* 0x0000006000017945 */ /* 0x000fe80003800000 */
[----:B------:R3:W-:Y:S01]  /*2530*/  @!P5 STG.E.U8 desc[UR36][R4.64+0x10], R9 ;  /* 0x000010090400d986 */ /* 0x0007e2000c101124 */
[----:B------:R-:W-:Y:S05]  /*2540*/  @P4 BRA `(.L_x_49) ;  /* 0x00000000000c4947 */ /* 0x000fea0003800000 */
[----:B------:R-:W5:Y:S02]  /*2550*/  LDG.E.U8 R218, desc[UR36][R10.64+0x11] ;  /* 0x000011240ada7981 */ /* 0x000f64000c1e1100 */
[----:B-----5:R-:W-:-:S05]  /*2560*/  PRMT R8, R218, 0x8880, RZ ;  /* 0x00008880da087816 */ /* 0x020fca00000000ff */
[----:B------:R-:W-:-:S07]  /*2570*/  IMAD R19, R8, R217, RZ ;  /* 0x000000d908137224 */ /* 0x000fce00078e02ff */
.L_x_49:
[----:B------:R-:W-:Y:S05]  /*2580*/  BSYNC B1 ;  /* 0x0000000000017941 */ /* 0x000fea0003800000 */
.L_x_48:
        /* <DEDUP_REMOVED lines=13> */
.L_x_51:
[----:B------:R-:W-:Y:S05]  /*2660*/  BSYNC B1 ;  /* 0x0000000000017941 */ /* 0x000fea0003800000 */
.L_x_50:
[----:B---3--:R-:W-:Y:S01]  /*2670*/  @!P3 IMAD R9, R130, R216, R19 ;  /* 0x000000d88209b224 */ /* 0x008fe200078e0213 */
[----:B------:R-:W-:Y:S04]  /*2680*/  BSSY B1, `(.L_x_52) ;  /* 0x0000006000017945 */ /* 0x000fe80003800000 */
[----:B------:R3:W-:Y:S01]  /*2690*/  @!P3 STG.E.U8 desc[UR36][R6.64+0x10], R9 ;  /* 0x000010090600b986 */ /* 0x0007e2000c101124 */
[----:B------:R-:W-:Y:S05]  /*26a0*/  @P2 BRA `(.L_x_53) ;  /* 0x00000000000c2947 */ /* 0x000fea0003800000 */
[----:B------:R-:W5:Y:S02]  /*26b0*/  LDG.E.U8 R218, desc[UR36][R14.64+0x11] ;  /* 0x000011240eda7981 */ /* 0x000f64000c1e1100 */
[----:B-----5:R-:W-:-:S05]  /*26c0*/  PRMT R8, R218, 0x8880, RZ ;  /* 0x00008880da087816 */ /* 0x020fca00000000ff */
[----:B------:R-:W-:-:S07]  /*26d0*/  IMAD R19, R8, R217, RZ ;  /* 0x000000d908137224 */ /* 0x000fce00078e02ff */
.L_x_53:
[----:B------:R-:W-:Y:S05]  /*26e0*/  BSYNC B1 ;  /* 0x0000000000017941 */ /* 0x000fea0003800000 */
.L_x_52:
[----:B------:R-:W-:Y:S01]  /*26f0*/  @!P2 IMAD R131, R131, R216, R19 ;  /* 0x000000d88383a224 */ /* 0x000fe200078e0213 */
[----:B------:R-:W-:Y:S04]  /*2700*/  BSSY B1, `(.L_x_54) ;  /* 0x0000006000017945 */ /* 0x000fe80003800000 */
[----:B------:R0:W-:Y:S01]  /*2710*/  @!P2 STG.E.U8 desc[UR36][R6.64+0x11], R131 ;  /* 0x000011830600a986 */ /* 0x0001e2000c101124 */
[----:B------:R-:W-:Y:S05]  /*2720*/  @P5 BRA `(.L_x_55) ;  /* 0x00000000000c5947 */ /* 0x000fea0003800000 */
[----:B------:R-:W5:Y:S02]  /*2730*/  LDG.E.U8 R218, desc[UR36][R10.64+0x18] ;  /* 0x000018240ada7981 */ /* 0x000f64000c1e1100 */
[----:B-----5:R-:W-:-:S05]  /*2740*/  PRMT R8, R218, 0x8880, RZ ;  /* 0x00008880da087816 */ /* 0x020fca00000000ff */
[----:B------:R-:W-:-:S07]  /*2750*/  IMAD R19, R8, R217, RZ ;  /* 0x000000d908137224 */ /* 0x000fce00078e02ff */
.L_x_55:
[----:B------:R-:W-:Y:S05]  /*2760*/  BSYNC B1 ;  /* 0x0000000000017941 */ /* 0x000fea0003800000 */
.L_x_54:
[----:B---3--:R-:W-:Y:S01]  /*2770*/  @!P5 IMAD R9, R132, R216, R19 ;  /* 0x000000d88409d224 */ /* 0x008fe200078e0213 */
[----:B------:R-:W-:Y:S04]  /*2780*/  BSSY B1, `(.L_x_56) ;  /* 0x0000006000017945 */ /* 0x000fe80003800000 */
[----:B------:R3:W-:Y:S01]  /*2790*/  @!P5 STG.E.U8 desc[UR36][R4.64+0x18], R9 ;  /* 0x000018090400d986 */ /* 0x0007e2000c101124 */
[----:B------:R-:W-:Y:S05]  /*27a0*/  @P4 BRA `(.L_x_57) ;  /* 0x00000000000c4947 */ /* 0x000fea0003800000 */
[----:B------:R-:W5:Y:S02]  /*27b0*/  LDG.E.U8 R218, desc[UR36][R10.64+0x19] ;  /* 0x000019240ada7981 */ /* 0x000f64000c1e1100 */
[----:B-----5:R-:W-:-:S05]  /*27c0*/  PRMT R8, R218, 0x8880, RZ ;  /* 0x00008880da087816 */ /* 0x020fca00000000ff */
[----:B------:R-:W-:-:S07]  /*27d0*/  IMAD R19, R8, R217, RZ ;  /* 0x000000d908137224 */ /* 0x000fce00078e02ff */
.L_x_57:
[----:B------:R-:W-:Y:S05]  /*27e0*/  BSYNC B1 ;  /* 0x0000000000017941 */ /* 0x000fea0003800000 */
.L_x_56:
        /* <DEDUP_REMOVED lines=13> */
.L_x_59:
[----:B------:R-:W-:Y:S05]  /*28c0*/  BSYNC B1 ;  /* 0x0000000000017941 */ /* 0x000fea0003800000 */
.L_x_58:
[----:B---3--:R-:W-:Y:S01]  /*28d0*/  @!P1 IMAD R9, R134, R216, R19 ;  /* 0x000000d886099224 */ /* 0x008fe200078e0213 */
[----:B------:R-:W-:Y:S04]  /*28e0*/  BSSY B1, `(.L_x_60) ;  /* 0x0000006000017945 */ /* 0x000fe80003800000 */
[----:B------:R3:W-:Y:S01]  /*28f0*/  @!P1 STG.E.U8 desc[UR36][R6.64+0x18], R9 ;  /* 0x0000180906009986 */ /* 0x0007e2000c101124 */
[----:B------:R-:W-:Y:S05]  /*2900*/  @P0 BRA `(.L_x_61) ;  /* 0x00000000000c0947 */ /* 0x000fea0003800000 */
[----:B------:R-:W5:Y:S02]  /*2910*/  LDG.E.U8 R218, desc[UR36][R14.64+0x19] ;  /* 0x000019240eda7981 */ /* 0x000f64000c1e1100 */
[----:B-----5:R-:W-:-:S05]  /*2920*/  PRMT R8, R218, 0x8880, RZ ;  /* 0x00008880da087816 */ /* 0x020fca00000000ff */
[----:B------:R-:W-:-:S07]  /*2930*/  IMAD R19, R8, R217, RZ ;  /* 0x000000d908137224 */ /* 0x000fce00078e02ff */
.L_x_61:
[----:B------:R-:W-:Y:S05]  /*2940*/  BSYNC B1 ;  /* 0x0000000000017941 */ /* 0x000fea0003800000 */
.L_x_60:
[----:B------:R-:W-:Y:S01]  /*2950*/  @!P0 IMAD R135, R135, R216, R19 ;  /* 0x000000d887878224 */ /* 0x000fe200078e0213 */
[----:B------:R-:W-:Y:S04]  /*2960*/  BSSY B1, `(.L_x_62) ;  /* 0x0000006000017945 */ /* 0x000fe80003800000 */
[----:B------:R0:W-:Y:S01]  /*2970*/  @!P0 STG.E.U8 desc[UR36][R6.64+0x19], R135 ;  /* 0x0000198706008986 */ /* 0x0001e2000c101124 */
[----:B------:R-:W-:Y:S05]  /*2980*/  @P5 BRA `(.L_x_63) ;  /* 0x00000000000c5947 */ /* 0x000fea0003800000 */
[----:B------:R-:W5:Y:S02]  /*2990*/  LDG.E.U8 R218, desc[UR36][R10.64+0x20] ;  /* 0x000020240ada7981 */ /* 0x000f64000c1e1100 */
[----:B-----5:R-:W-:-:S05]  /*29a0*/  PRMT R8, R218, 0x8880, RZ ;  /* 0x00008880da087816 */ /* 0x020fca00000000ff */
[----:B------:R-:W-:-:S07]  /*29b0*/  IMAD R19, R8, R217, RZ ;  /* 0x000000d908137224 */ /* 0x000fce00078e02ff */
.L_x_63:
[----:B------:R-:W-:Y:S05]  /*29c0*/  BSYNC B1 ;  /* 0x0000000000017941 */ /* 0x000fea0003800000 */
.L_x_62:
[----:B---3--:R-:W-:Y:S01]  /*29d0*/  @!P5 IMAD R9, R136, R216, R19 ;  /* 0x000000d88809d224 */ /* 0x008fe200078e0213 */
[----:B------:R-:W-:Y:S04]  /*29e0*/  BSSY B1, `(.L_x_64) ;  /* 0x0000006000017945 */ /* 0x000fe80003800000 */
[----:B------:R3:W-:Y:S01]  /*29f0*/  @!P5 STG.E.U8 desc[UR36][R4.64+0x20], R9 ;  /* 0x000020090400d986 */ /* 0x0007e2000c101124 */
[----:B------:R-:W-:Y:S05]  /*2a00*/  @P4 BRA `(.L_x_65) ;  /* 0x00000000000c4947 */ /* 0x000fea0003800000 */
[----:B------:R-:W5:Y:S02]  /*2a10*/  LDG.E.U8 R218, desc[UR36][R10.64+0x21] ;  /* 0x000021240ada7981 */ /* 0x000f64000c1e1100 */
[----:B-----5:R-:W-:-:S05]  /*2a20*/  PRMT R8, R218, 0x8880, RZ ;  /* 0x00008880da087816 */ /* 0x020fca00000000ff */
[----:B------:R-:W-:-:S07]  /*2a30*/  IMAD R19, R8, R217, RZ ;  /* 0x000000d908137224 */ /* 0x000fce00078e02ff */
.L_x_65:
[----:B------:R-:W-:Y:S05]  /*2a40*/  BSYNC B1 ;  /* 0x0000000000017941 */ /* 0x000fea0003800000 */
.L_x_64:
        /* <DEDUP_REMOVED lines=13> */
.L_x_67:
[----:B------:R-:W-:Y:S05]  /*2b20*/  BSYNC B1 ;  /* 0x0000000000017941 */ /* 0x000fea0003800000 */
.L_x_66:
[----:B---3--:R-:W-:Y:S01]  /*2b30*/  @!P3 IMAD R9, R138, R216, R19 ;  /* 0x000000d88a09b224 */ /* 0x008fe200078e0213 */
[----:B------:R-:W-:Y:S04]  /*2b40*/  BSSY B1, `(.L_x_68) ;  /* 0x0000006000017945 */ /* 0x000fe80003800000 */
[----:B------:R3:W-:Y:S01]  /*2b50*/  @!P3 STG.E.U8 desc[UR36][R6.64+0x20], R9 ;  /* 0x000020090600b986 */ /* 0x0007e2000c101124 */
[----:B------:R-:W-:Y:S05]  /*2b60*/  @P2 BRA `(.L_x_69) ;  /* 0x00000000000c2947 */ /* 0x000fea0003800000 */
[----:B------:R-:W5:Y:S02]  /*2b70*/  LDG.E.U8 R218, desc[UR36][R14.64+0x21] ;  /* 0x000021240eda7981 */ /* 0x000f64000c1e1100 */
[----:B-----5:R-:W-:-:S05]  /*2b80*/  PRMT R8, R218, 0x8880, RZ ;  /* 0x00008880da087816 */ /* 0x020fca00000000ff */
[----:B------:R-:W-:-:S07]  /*2b90*/  IMAD R19, R8, R217, RZ ;  /* 0x000000d908137224 */ /* 0x000fce00078e02ff */
.L_x_69:
[----:B------:R-:W-:Y:S05]  /*2ba0*/  BSYNC B1 ;  /* 0x0000000000017941 */ /* 0x000fea0003800000 */
.L_x_68:
[----:B------:R-:W-:Y:S01]  /*2bb0*/  @!P2 IMAD R139, R139, R216, R19 ;  /* 0x000000d88b8ba224 */ /* 0x000fe200078e0213 */
[----:B------:R-:W-:Y:S04]  /*2bc0*/  BSSY B1, `(.L_x_70) ;  /* 0x0000006000017945 */ /* 0x000fe80003800000 */
[----:B------:R0:W-:Y:S01]  /*2bd0*/  @!P2 STG.E.U8 desc[UR36][R6.64+0x21], R139 ;  /* 0x0000218b0600a986 */ /* 0x0001e2000c101124 */
[----:B------:R-:W-:Y:S05]  /*2be0*/  @P5 BRA `(.L_x_71) ;  /* 0x00000000000c5947 */ /* 0x000fea0003800000 */
[----:B------:R-:W5:Y:S02]  /*2bf0*/  LDG.E.U8 R218, desc[UR36][R10.64+0x28] ;  /* 0x000028240ada7981 */ /* 0x000f64000c1e1100 */
[----:B-----5:R-:W-:-:S05]  /*2c00*/  PRMT R8, R218, 0x8880, RZ ;  /* 0x00008880da087816 */ /* 0x020fca00000000ff */
[----:B------:R-:W-:-:S07]  /*2c10*/  IMAD R19, R8, R217, RZ ;  /* 0x000000d908137224 */ /* 0x000fce00078e02ff */
.L_x_71:
[----:B------:R-:W-:Y:S05]  /*2c20*/  BSYNC B1 ;  /* 0x0000000000017941 */ /* 0x000fea0003800000 */
.L_x_70:
[----:B---3--:R-:W-:Y:S01]  /*2c30*/  @!P5 IMAD R9, R140, R216, R19 ;  /* 0x000000d88c09d224 */ /* 0x008fe200078e0213 */
[----:B------:R-:W-:Y:S04]  /*2c40*/  BSSY B1, `(.L_x_72) ;  /* 0x0000006000017945 */ /* 0x000fe80003800000 */
[----:B------:R3:W-:Y:S01]  /*2c50*/  @!P5 STG.E.U8 desc[UR36][R4.64+0x28], R9 ;  /* 0x000028090400d986 */ /* 0x0007e2000c101124 */
[----:B------:R-:W-:Y:S05]  /*2c60*/  @P4 BRA `(.L_x_73) ;  /* 0x00000000000c4947 */ /* 0x000fea0003800000 */
[----:B------:R-:W5:Y:S02]  /*2c70*/  LDG.E.U8 R218, desc[UR36][R10.64+0x29] ;  /* 0x000029240ada7981 */ /* 0x000f64000c1e1100 */
[----:B-----5:R-:W-:-:S05]  /*2c80*/  PRMT R8, R218, 0x8880, RZ ;  /* 0x00008880da087816 */ /* 0x020fca00000000ff */
[----:B------:R-:W-:-:S07]  /*2c90*/  IMAD R19, R8, R217, RZ ;  /* 0x000000d908137224 */ /* 0x000fce00078e02ff */
.L_x_73:
[----:B------:R-:W-:Y:S05]  /*2ca0*/  BSYNC B1 ;  /* 0x0000000000017941 */ /* 0x000fea0003800000 */
.L_x_72:
        /* <DEDUP_REMOVED lines=13> */
.L_x_75:
[----:B------:R-:W-:Y:S05]  /*2d80*/  BSYNC B1 ;  /* 0x0000000000017941 */ /* 0x000fea0003800000 */
.L_x_74:
[----:B---3--:R-:W-:Y:S01]  /*2d90*/  @!P1 IMAD R9, R142, R216, R19 ;  /* 0x000000d88e099224 */ /* 0x008fe200078e0213 */
[----:B------:R-:W-:Y:S04]  /*2da0*/  BSSY B1, `(.L_x_76) ;  /* 0x0000006000017945 */ /* 0x000fe80003800000 */
[----:B------:R3:W-:Y:S01]  /*2db0*/  @!P1 STG.E.U8 desc[UR36][R6.64+0x28], R9 ;  /* 0x0000280906009986 */ /* 0x0007e2000c101124 */
[----:B------:R-:W-:Y:S05]  /*2dc0*/  @P0 BRA `(.L_x_77) ;  /* 0x00000000000c0947 */ /* 0x000fea0003800000 */
[----:B------:R-:W5:Y:S02]  /*2dd0*/  LDG.E.U8 R218, desc[UR36][R14.64+0x29] ;  /* 0x000029240eda7981 */ /* 0x000f64000c1e1100 */
[----:B-----5:R-:W-:-:S05]  /*2de0*/  PRMT R8, R218, 0x8880, RZ ;  /* 0x00008880da087816 */ /* 0x020fca00000000ff */
[----:B------:R-:W-:-:S07]  /*2df0*/  IMAD R19, R8, R217, RZ ;  /* 0x000000d908137224 */ /* 0x000fce00078e02ff */
.L_x_77:
[----:B------:R-:W-:Y:S05]  /*2e00*/  BSYNC B1 ;  /* 0x0000000000017941 */ /* 0x000fea0003800000 */
.L_x_76:
[----:B------:R-:W-:Y:S01]  /*2e10*/  @!P0 IMAD R143, R143, R216, R19 ;  /* 0x000000d88f8f8224 */ /* 0x000fe200078e0213 */
[----:B------:R-:W-:Y:S04]  /*2e20*/  BSSY B1, `(.L_x_78) ;  /* 0x0000006000017945 */ /* 0x000fe80003800000 */
[----:B------:R0:W-:Y:S01]  /*2e30*/  @!P0 STG.E.U8 desc[UR36][R6.64+0x29], R143 ;  /* 0x0000298f06008986 */ /* 0x0001e2000c101124 */
[----:B------:R-:W-:Y:S05]  /*2e40*/  @P5 BRA `(.L_x_79) ;  /* 0x00000000000c5947 */ /* 0x000fea0003800000 */
[----:B------:R-:W5:Y:S02]  /*2e50*/  LDG.E.U8 R218, desc[UR36][R10.64+0x30] ;  /* 0x000030240ada7981 */ /* 0x000f64000c1e1100 */
[----:B-----5:R-:W-:-:S05]  /*2e60*/  PRMT R8, R218, 0x8880, RZ ;  /* 0x00008880da087816 */ /* 0x020fca00000000ff */
[----:B------:R-:W-:-:S07]  /*2e70*/  IMAD R19, R8, R217, RZ ;  /* 0x000000d908137224 */ /* 0x000fce00078e02ff */
.L_x_79:
[----:B------:R-:W-:Y:S05]  /*2e80*/  BSYNC B1 ;  /* 0x0000000000017941 */ /* 0x000fea0003800000 */
.L_x_78:
[----:B---3--:R-:W-:Y:S01]  /*2e90*/  @!P5 IMAD R9, R144, R216, R19 ;  /* 0x000000d89009d224 */ /* 0x008fe200078e0213 */
[----:B------:R-:W-:Y:S04]  /*2ea0*/  BSSY B1, `(.L_x_80) ;  /* 0x0000006000017945 */ /* 0x000fe80003800000 */
[----:B------:R3:W-:Y:S01]  /*2eb0*/  @!P5 STG.E.U8 desc[UR36][R4.64+0x30], R9 ;  /* 0x000030090400d986 */ /* 0x0007e2000c101124 */
[----:B------:R-:W-:Y:S05]  /*2ec0*/  @P4 BRA `(.L_x_81) ;  /* 0x00000000000c4947 */ /* 0x000fea0003800000 */
[----:B------:R-:W5:Y:S02]  /*2ed0*/  LDG.E.U8 R218, desc[UR36][R10.64+0x31] ;  /* 0x000031240ada7981 */ /* 0x000f64000c1e1100 */
[----:B-----5:R-:W-:-:S05]  /*2ee0*/  PRMT R8, R218, 0x8880, RZ ;  /* 0x00008880da087816 */ /* 0x020fca00000000ff */
[----:B------:R-:W-:-:S07]  /*2ef0*/  IMAD R19, R8, R217, RZ ;  /* 0x000000d908137224 */ /* 0x000fce00078e02ff */
.L_x_81:
[----:B------:R-:W-:Y:S05]  /*2f00*/  BSYNC B1 ;  /* 0x0000000000017941 */ /* 0x000fea0003800000 */
.L_x_80:
        /* <DEDUP_REMOVED lines=13> */
.L_x_83:
[----:B------:R-:W-:Y:S05]  /*2fe0*/  BSYNC B1 ;  /* 0x0000000000017941 */ /* 0x000fea0003800000 */
.L_x_82:
[----:B---3--:R-:W-:Y:S01]  /*2ff0*/  @!P3 IMAD R9, R146, R216, R19 ;  /* 0x000000d89209b224 */ /* 0x008fe200078e0213 */
[----:B------:R-:W-:Y:S04]  /*3000*/  BSSY B1, `(.L_x_84) ;  /* 0x0000006000017945 */ /* 0x000fe80003800000 */
[----:B------:R3:W-:Y:S01]  /*3010*/  @!P3 STG.E.U8 desc[UR36][R6.64+0x30], R9 ;  /* 0x000030090600b986 */ /* 0x0007e2000c101124 */
[----:B------:R-:W-:Y:S05]  /*3020*/  @P2 BRA `(.L_x_85) ;  /* 0x00000000000c2947 */ /* 0x000fea0003800000 */
[----:B------:R-:W5:Y:S02]  /*3030*/  LDG.E.U8 R218, desc[UR36][R14.64+0x31] ;  /* 0x000031240eda7981 */ /* 0x000f64000c1e1100 */
[----:B-----5:R-:W-:-:S05]  /*3040*/  PRMT R8, R218, 0x8880, RZ ;  /* 0x00008880da087816 */ /* 0x020fca00000000ff */
[----:B------:R-:W-:-:S07]  /*3050*/  IMAD R19, R8, R217, RZ ;  /* 0x000000d908137224 */ /* 0x000fce00078e02ff */
.L_x_85:
[----:B------:R-:W-:Y:S05]  /*3060*/  BSYNC B1 ;  /* 0x0000000000017941 */ /* 0x000fea0003800000 */
.L_x_84:
[----:B------:R-:W-:Y:S01]  /*3070*/  @!P2 IMAD R147, R147, R216, R19 ;  /* 0x000000d89393a224 */ /* 0x000fe200078e0213 */
[----:B------:R-:W-:Y:S04]  /*3080*/  BSSY B1, `(.L_x_86) ;  /* 0x0000006000017945 */ /* 0x000fe80003800000 */
[----:B------:R0:W-:Y:S01]  /*3090*/  @!P2 STG.E.U8 desc[UR36][R6.64+0x31], R147 ;  /* 0x000031930600a986 */ /* 0x0001e2000c101124 */
[----:B------:R-:W-:Y:S05]  /*30a0*/  @P5 BRA `(.L_x_87) ;  /* 0x00000000000c5947 */ /* 0x000fea0003800000 */
[----:B------:R-:W5:Y:S02]  /*30b0*/  LDG.E.U8 R218, desc[UR36][R10.64+0x38] ;  /* 0x000038240ada7981 */ /* 0x000f64000c1e1100 */
[----:B-----5:R-:W-:-:S05]  /*30c0*/  PRMT R8, R218, 0x8880, RZ ;  /* 0x00008880da087816 */ /* 0x020fca00000000ff */
[----:B------:R-:W-:-:S07]  /*30d0*/  IMAD R19, R8, R217, RZ ;  /* 0x000000d908137224 */ /* 0x000fce00078e02ff */
.L_x_87:
[----:B------:R-:W-:Y:S05]  /*30e0*/  BSYNC B1 ;  /* 0x0000000000017941 */ /* 0x000fea0003800000 */
.L_x_86:
[----:B---3--:R-:W-:Y:S01]  /*30f0*/  @!P5 IMAD R9, R148, R216, R19 ;  /* 0x000000d89409d224 */ /* 0x008fe200078e0213 */
[----:B------:R-:W-:Y:S04]  /*3100*/  BSSY B1, `(.L_x_88) ;  /* 0x0000006000017945 */ /* 0x000fe80003800000 */
[----:B------:R3:W-:Y:S01]  /*3110*/  @!P5 STG.E.U8 desc[UR36][R4.64+0x38], R9 ;  /* 0x000038090400d986 */ /* 0x0007e2000c101124 */
[----:B------:R-:W-:Y:S05]  /*3120*/  @P4 BRA `(.L_x_89) ;  /* 0x00000000000c4947 */ /* 0x000fea0003800000 */
[----:B------:R-:W5:Y:S02]  /*3130*/  LDG.E.U8 R218, desc[UR36][R10.64+0x39] ;  /* 0x000039240ada7981 */ /* 0x000f64000c1e1100 */
[----:B-----5:R-:W-:-:S05]  /*3140*/  PRMT R8, R218, 0x8880, RZ ;  /* 0x00008880da087816 */ /* 0x020fca00000000ff */
[----:B------:R-:W-:-:S07]  /*3150*/  IMAD R19, R8, R217, RZ ;  /* 0x000000d908137224 */ /* 0x000fce00078e02ff */
.L_x_89:
[----:B------:R-:W-:Y:S05]  /*3160*/  BSYNC B1 ;  /* 0x0000000000017941 */ /* 0x000fea0003800000 */
.L_x_88:
        /* <DEDUP_REMOVED lines=13> */
.L_x_91:
[----:B------:R-:W-:Y:S05]  /*3240*/  BSYNC B1 ;  /* 0x0000000000017941 */ /* 0x000fea0003800000 */
.L_x_90:
[----:B---3--:R-:W-:Y:S01]  /*3250*/  @!P1 IMAD R9, R150, R216, R19 ;  /* 0x000000d896099224 */ /* 0x008fe200078e0213 */
[----:B------:R-:W-:Y:S04]  /*3260*/  BSSY B1, `(.L_x_92) ;  /* 0x0000006000017945 */ /* 0x000fe80003800000 */
[----:B------:R3:W-:Y:S01]  /*3270*/  @!P1 STG.E.U8 desc[UR36][R6.64+0x38], R9 ;  /* 0x0000380906009986 */ /* 0x0007e2000c101124 */
[----:B------:R-:W-:Y:S05]  /*3280*/  @P0 BRA `(.L_x_93) ;  /* 0x00000000000c0947 */ /* 0x000fea0003800000 */
[----:B------:R-:W5:Y:S02]  /*3290*/  LDG.E.U8 R218, desc[UR36][R14.64+0x39] ;  /* 0x000039240eda7981 */ /* 0x000f64000c1e1100 */
[----:B-----5:R-:W-:-:S05]  /*32a0*/  PRMT R8, R218, 0x8880, RZ ;  /* 0x00008880da087816 */ /* 0x020fca00000000ff */
[----:B------:R-:W-:-:S07]  /*32b0*/  IMAD R19, R8, R217, RZ ;  /* 0x000000d908137224 */ /* 0x000fce00078e02ff */
.L_x_93:
[----:B------:R-:W-:Y:S05]  /*32c0*/  BSYNC B1 ;  /* 0x0000000000017941 */ /* 0x000fea0003800000 */
.L_x_92:
[----:B------:R-:W-:Y:S01]  /*32d0*/  @!P0 IMAD R151, R151, R216, R19 ;  /* 0x000000d897978224 */ /* 0x000fe200078e0213 */
[----:B------:R-:W-:Y:S04]  /*32e0*/  BSSY B1, `(.L_x_94) ;  /* 0x0000006000017945 */ /* 0x000fe80003800000 */
[----:B------:R0:W-:Y:S01]  /*32f0*/  @!P0 STG.E.U8 desc[UR36][R6.64+0x39], R151 ;  /* 0x0000399706008986 */ /* 0x0001e2000c101124 */
[----:B------:R-:W-:Y:S05]  /*3300*/  @P5 BRA `(.L_x_95) ;  /* 0x00000000000c5947 */ /* 0x000fea0003800000 */
[----:B------:R-:W5:Y:S02]  /*3310*/  LDG.E.U8 R218, desc[UR36][R10.64+0x40] ;  /* 0x000040240ada7981 */ /* 0x000f64000c1e1100 */
[----:B-----5:R-:W-:-:S05]  /*3320*/  PRMT R8, R218, 0x8880, RZ ;  /* 0x00008880da087816 */ /* 0x020fca00000000ff */
[----:B------:R-:W-:-:S07]  /*3330*/  IMAD R19, R8, R217, RZ ;  /* 0x000000d908137224 */ /* 0x000fce00078e02ff */
.L_x_95:
[----:B------:R-:W-:Y:S05]  /*3340*/  BSYNC B1 ;  /* 0x0000000000017941 */ /* 0x000fea0003800000 */
.L_x_94:
[----:B---3--:R-:W-:Y:S01]  /*3350*/  @!P5 IMAD R9, R152, R216, R19 ;  /* 0x000000d89809d224 */ /* 0x008fe200078e0213 */
[----:B------:R-:W-:Y:S04]  /*3360*/  BSSY B1, `(.L_x_96) ;  /* 0x0000006000017945 */ /* 0x000fe80003800000 */
[----:B------:R3:W-:Y:S01]  /*3370*/  @!P5 STG.E.U8 desc[UR36][R4.64+0x40], R9 ;  /* 0x000040090400d986 */ /* 0x0007e2000c101124 */
[----:B------:R-:W-:Y:S05]  /*3380*/  @P4 BRA `(.L_x_97) ;  /* 0x00000000000c4947 */ /* 0x000fea0003800000 */
[----:B------:R-:W5:Y:S02]  /*3390*/  LDG.E.U8 R218, desc[UR36][R10.64+0x41] ;  /* 0x000041240ada7981 */ /* 0x000f64000c1e1100 */
[----:B-----5:R-:W-:-:S05]  /*33a0*/  PRMT R8, R218, 0x8880, RZ ;  /* 0x00008880da087816 */ /* 0x020fca00000000ff */
[----:B------:R-:W-:-:S07]  /*33b0*/  IMAD R19, R8, R217, RZ ;  /* 0x000000d908137224 */ /* 0x000fce00078e02ff */
.L_x_97:
[----:B------:R-:W-:Y:S05]  /*33c0*/  BSYNC B1 ;  /* 0x0000000000017941 */ /* 0x000fea0003800000 */
.L_x_96:
        /* <DEDUP_REMOVED lines=13> */
.L_x_99:
[----:B------:R-:W-:Y:S05]  /*34a0*/  BSYNC B1 ;  /* 0x0000000000017941 */ /* 0x000fea0003800000 */
.L_x_98:
[----:B---3--:R-:W-:Y:S01]  /*34b0*/  @!P3 IMAD R9, R154, R216, R19 ;  /* 0x000000d89a09b224 */ /* 0x008fe200078e0213 */
[----:B------:R-:W-:Y:S04]  /*34c0*/  BSSY B1, `(.L_x_100) ;  /* 0x0000006000017945 */ /* 0x000fe80003800000 */
[----:B------:R3:W-:Y:S01]  /*34d0*/  @!P3 STG.E.U8 desc[UR36][R6.64+0x40], R9 ;  /* 0x000040090600b986 */ /* 0x0007e2000c101124 */
[----:B------:R-:W-:Y:S05]  /*34e0*/  @P2 BRA `(.L_x_101) ;  /* 0x00000000000c2947 */ /* 0x000fea0003800000 */
[----:B------:R-:W5:Y:S02]  /*34f0*/  LDG.E.U8 R218, desc[UR36][R14.64+0x41] ;  /* 0x000041240eda7981 */ /* 0x000f64000c1e1100 */
[----:B-----5:R-:W-:-:S05]  /*3500*/  PRMT R8, R218, 0x8880, RZ ;  /* 0x00008880da087816 */ /* 0x020fca00000000ff */
[----:B------:R-:W-:-:S07]  /*3510*/  IMAD R19, R8, R217, RZ ;  /* 0x000000d908137224 */ /* 0x000fce00078e02ff */
.L_x_101:
[----:B------:R-:W-:Y:S05]  /*3520*/  BSYNC B1 ;  /* 0x0000000000017941 */ /* 0x000fea0003800000 */
.L_x_100:
[----:B------:R-:W-:Y:S01]  /*3530*/  @!P2 IMAD R155, R155, R216, R19 ;  /* 0x000000d89b9ba224 */ /* 0x000fe200078e0213 */
[----:B------:R-:W-:Y:S04]  /*3540*/  BSSY B1, `(.L_x_102) ;  /* 0x0000006000017945 */ /* 0x000fe80003800000 */
[----:B------:R0:W-:Y:S01]  /*3550*/  @!P2 STG.E.U8 desc[UR36][R6.64+0x41], R155 ;  /* 0x0000419b0600a986 */ /* 0x0001e2000c101124 */
[----:B------:R-:W-:Y:S05]  /*3560*/  @P5 BRA `(.L_x_103) ;  /* 0x00000000000c5947 */ /* 0x000fea0003800000 */
[----:B------:R-:W5:Y:S02]  /*3570*/  LDG.E.U8 R218, desc[UR36][R10.64+0x48] ;  /* 0x000048240ada7981 */ /* 0x000f64000c1e1100 */
[----:B-----5:R-:W-:-:S05]  /*3580*/  PRMT R8, R218, 0x8880, RZ ;  /* 0x00008880da087816 */ /* 0x020fca00000000ff */
[----:B------:R-:W-:-:S07]  /*3590*/  IMAD R19, R8, R217, RZ ;  /* 0x000000d908137224 */ /* 0x000fce00078e02ff */
.L_x_103:
[----:B------:R-:W-:Y:S05]  /*35a0*/  BSYNC B1 ;  /* 0x0000000000017941 */ /* 0x000fea0003800000 */
.L_x_102:
[----:B---3--:R-:W-:Y:S01]  /*35b0*/  @!P5 IMAD R9, R156, R216, R19 ;  /* 0x000000d89c09d224 */ /* 0x008fe200078e0213 */
[----:B------:R-:W-:Y:S04]  /*35c0*/  BSSY B1, `(.L_x_104) ;  /* 0x0000006000017945 */ /* 0x000fe80003800000 */
[----:B------:R3:W-:Y:S01]  /*35d0*/  @!P5 STG.E.U8 desc[UR36][R4.64+0x48], R9 ;  /* 0x000048090400d986 */ /* 0x0007e2000c101124 */
[----:B------:R-:W-:Y:S05]  /*35e0*/  @P4 BRA `(.L_x_105) ;  /* 0x00000000000c4947 */ /* 0x000fea0003800000 */
[----:B------:R-:W5:Y:S02]  /*35f0*/  LDG.E.U8 R218, desc[UR36][R10.64+0x49] ;  /* 0x000049240ada7981 */ /* 0x000f64000c1e1100 */
[----:B-----5:R-:W-:-:S05]  /*3600*/  PRMT R8, R218, 0x8880, RZ ;  /* 0x00008880da087816 */ /* 0x020fca00000000ff */
[----:B------:R-:W-:-:S07]  /*3610*/  IMAD R19, R8, R217, RZ ;  /* 0x000000d908137224 */ /* 0x000fce00078e02ff */
.L_x_105:
[----:B------:R-:W-:Y:S05]  /*3620*/  BSYNC B1 ;  /* 0x0000000000017941 */ /* 0x000fea0003800000 */
.L_x_104:
        /* <DEDUP_REMOVED lines=13> */
.L_x_107:
[----:B------:R-:W-:Y:S05]  /*3700*/  BSYNC B1 ;  /* 0x0000000000017941 */ /* 0x000fea0003800000 */
.L_x_106:
[----:B---3--:R-:W-:Y:S01]  /*3710*/  @!P1 IMAD R9, R158, R216, R19 ;  /* 0x000000d89e099224 */ /* 0x008fe200078e0213 */
[----:B------:R-:W-:Y:S04]  /*3720*/  BSSY B1, `(.L_x_108) ;  /* 0x0000006000017945 */ /* 0x000fe80003800000 */
[----:B------:R3:W-:Y:S01]  /*3730*/  @!P1 STG.E.U8 desc[UR36][R6.64+0x48], R9 ;  /* 0x0000480906009986 */ /* 0x0007e2000c101124 */
[----:B------:R-:W-:Y:S05]  /*3740*/  @P0 BRA `(.L_x_109) ;  /* 0x00000000000c0947 */ /* 0x000fea0003800000 */
[----:B------:R-:W5:Y:S02]  /*3750*/  LDG.E.U8 R218, desc[UR36][R14.64+0x49] ;  /* 0x000049240eda7981 */ /* 0x000f64000c1e1100 */
[----:B-----5:R-:W-:-:S05]  /*3760*/  PRMT R8, R218, 0x8880, RZ ;  /* 0x00008880da087816 */ /* 0x020fca00000000ff */
[----:B------:R-:W-:-:S07]  /*3770*/  IMAD R19, R8, R217, RZ ;  /* 0x000000d908137224 */ /* 0x000fce00078e02ff */
.L_x_109:
[----:B------:R-:W-:Y:S05]  /*3780*/  BSYNC B1 ;  /* 0x0000000000017941 */ /* 0x000fea0003800000 */
.L_x_108:
[----:B------:R-:W-:Y:S01]  /*3790*/  @!P0 IMAD R159, R159, R216, R19 ;  /* 0x000000d89f9f8224 */ /* 0x000fe200078e0213 */
[----:B------:R-:W-:Y:S04]  /*37a0*/  BSSY B1, `(.L_x_110) ;  /* 0x0000006000017945 */ /* 0x000fe80003800000 */
[----:B------:R0:W-:Y:S01]  /*37b0*/  @!P0 STG.E.U8 desc[UR36][R6.64+0x49], R159 ;  /* 0x0000499f06008986 */ /* 0x0001e2000c101124 */
[----:B------:R-:W-:Y:S05]  /*37c0*/  @P5 BRA `(.L_x_111) ;  /* 0x00000000000c5947 */ /* 0x000fea0003800000 */
[----:B------:R-:W5:Y:S02]  /*37d0*/  LDG.E.U8 R218, desc[UR36][R10.64+0x50] ;  /* 0x000050240ada7981 */ /* 0x000f64000c1e1100 */
[----:B-----5:R-:W-:-:S05]  /*37e0*/  PRMT R8, R218, 0x8880, RZ ;  /* 0x00008880da087816 */ /* 0x020fca00000000ff */
[----:B------:R-:W-:-:S07]  /*37f0*/  IMAD R19, R8, R217, RZ ;  /* 0x000000d908137224 */ /* 0x000fce00078e02ff */
.L_x_111:
[----:B------:R-:W-:Y:S05]  /*3800*/  BSYNC B1 ;  /* 0x0000000000017941 */ /* 0x000fea0003800000 */
.L_x_110:
[----:B---3--:R-:W-:Y:S01]  /*3810*/  @!P5 IMAD R9, R160, R216, R19 ;  /* 0x000000d8a009d224 */ /* 0x008fe200078e0213 */
[----:B------:R-:W-:Y:S04]  /*3820*/  BSSY B1, `(.L_x_112) ;  /* 0x0000006000017945 */ /* 0x000fe80003800000 */
[----:B------:R3:W-:Y:S01]  /*3830*/  @!P5 STG.E.U8 desc[UR36][R4.64+0x50], R9 ;  /* 0x000050090400d986 */ /* 0x0007e2000c101124 */
[----:B------:R-:W-:Y:S05]  /*3840*/  @P4 BRA `(.L_x_113) ;  /* 0x00000000000c4947 */ /* 0x000fea0003800000 */
[----:B------:R-:W5:Y:S02]  /*3850*/  LDG.E.U8 R218, desc[UR36][R10.64+0x51] ;  /* 0x000051240ada7981 */ /* 0x000f64000c1e1100 */
[----:B-----5:R-:W-:-:S05]  /*3860*/  PRMT R8, R218, 0x8880, RZ ;  /* 0x00008880da087816 */ /* 0x020fca00000000ff */
[----:B------:R-:W-:-:S07]  /*3870*/  IMAD R19, R8, R217, RZ ;  /* 0x000000d908137224 */ /* 0x000fce00078e02ff */
.L_x_113:
[----:B------:R-:W-:Y:S05]  /*3880*/  BSYNC B1 ;  /* 0x0000000000017941 */ /* 0x000fea0003800000 */
.L_x_112:
        /* <DEDUP_REMOVED lines=13> */
.L_x_115:
[----:B------:R-:W-:Y:S05]  /*3960*/  BSYNC B1 ;  /* 0x0000000000017941 */ /* 0x000fea0003800000 */
.L_x_114:
[----:B---3--:R-:W-:Y:S01]  /*3970*/  @!P3 IMAD R9, R162, R216, R19 ;  /* 0x000000d8a209b224 */ /* 0x008fe200078e0213 */
[----:B------:R-:W-:Y:S04]  /*3980*/  BSSY B1, `(.L_x_116) ;  /* 0x0000006000017945 */ /* 0x000fe80003800000 */
[----:B------:R3:W-:Y:S01]  /*3990*/  @!P3 STG.E.U8 desc[UR36][R6.64+0x50], R9 ;  /* 0x000050090600b986 */ /* 0x0007e2000c101124 */
[----:B------:R-:W-:Y:S05]  /*39a0*/  @P2 BRA `(.L_x_117) ;  /* 0x00000000000c2947 */ /* 0x000fea0003800000 */
[----:B------:R-:W5:Y:S02]  /*39b0*/  LDG.E.U8 R218, desc[UR36][R14.64+0x51] ;  /* 0x000051240eda7981 */ /* 0x000f64000c1e1100 */
[----:B-----5:R-:W-:-:S05]  /*39c0*/  PRMT R8, R218, 0x8880, RZ ;  /* 0x00008880da087816 */ /* 0x020fca00000000ff */
[----:B------:R-:W-:-:S07]  /*39d0*/  IMAD R19, R8, R217, RZ ;  /* 0x000000d908137224 */ /* 0x000fce00078e02ff */
.L_x_117:
[----:B------:R-:W-:Y:S05]  /*39e0*/  BSYNC B1 ;  /* 0x0000000000017941 */ /* 0x000fea0003800000 */
.L_x_116:
[----:B------:R-:W-:Y:S01]  /*39f0*/  @!P2 IMAD R163, R163, R216, R19 ;  /* 0x000000d8a3a3a224 */ /* 0x000fe200078e0213 */
[----:B------:R-:W-:Y:S04]  /*3a00*/  BSSY B1, `(.L_x_118) ;  /* 0x0000006000017945 */ /* 0x000fe80003800000 */
[----:B------:R0:W-:Y:S01]  /*3a10*/  @!P2 STG.E.U8 desc[UR36][R6.64+0x51], R163 ;  /* 0x000051a30600a986 */ /* 0x0001e2000c101124 */
[----:B------:R-:W-:Y:S05]  /*3a20*/  @P5 BRA `(.L_x_119) ;  /* 0x00000000000c5947 */ /* 0x000fea0003800000 */
[----:B------:R-:W5:Y:S02]  /*3a30*/  LDG.E.U8 R218, desc[UR36][R10.64+0x58] ;  /* 0x000058240ada7981 */ /* 0x000f64000c1e1100 */
[----:B-----5:R-:W-:-:S05]  /*3a40*/  PRMT R8, R218, 0x8880, RZ ;  /* 0x00008880da087816 */ /* 0x020fca00000000ff */
[----:B------:R-:W-:-:S07]  /*3a50*/  IMAD R19, R8, R217, RZ ;  /* 0x000000d908137224 */ /* 0x000fce00078e02ff */
.L_x_119:
[----:B------:R-:W-:Y:S05]  /*3a60*/  BSYNC B1 ;  /* 0x0000000000017941 */ /* 0x000fea0003800000 */
.L_x_118:
[----:B---3--:R-:W-:Y:S01]  /*3a70*/  @!P5 IMAD R9, R164, R216, R19 ;  /* 0x000000d8a409d224 */ /* 0x008fe200078e0213 */
[----:B------:R-:W-:Y:S04]  /*3a80*/  BSSY B1, `(.L_x_120) ;  /* 0x0000006000017945 */ /* 0x000fe80003800000 */
[----:B------:R3:W-:Y:S01]  /*3a90*/  @!P5 STG.E.U8 desc[UR36][R4.64+0x58], R9 ;  /* 0x000058090400d986 */ /* 0x0007e2000c101124 */
[----:B------:R-:W-:Y:S05]  /*3aa0*/  @P4 BRA `(.L_x_121) ;  /* 0x00000000000c4947 */ /* 0x000fea0003800000 */
[----:B------:R-:W5:Y:S02]  /*3ab0*/  LDG.E.U8 R218, desc[UR36][R10.64+0x59] ;  /* 0x000059240ada7981 */ /* 0x000f64000c1e1100 */
[----:B-----5:R-:W-:-:S05]  /*3ac0*/  PRMT R8, R218, 0x8880, RZ ;  /* 0x00008880da087816 */ /* 0x020fca00000000ff */
[----:B------:R-:W-:-:S07]  /*3ad0*/  IMAD R19, R8, R217, RZ ;  /* 0x000000d908137224 */ /* 0x000fce00078e02ff */
.L_x_121:
[----:B------:R-:W-:Y:S05]  /*3ae0*/  BSYNC B1 ;  /* 0x0000000000017941 */ /* 0x000fea0003800000 */
.L_x_120:
        /* <DEDUP_REMOVED lines=13> */
.L_x_123:
[----:B------:R-:W-:Y:S05]  /*3bc0*/  BSYNC B1 ;  /* 0x0000000000017941 */ /* 0x000fea0003800000 */
.L_x_122:
[----:B---3--:R-:W-:Y:S01]  /*3bd0*/  @!P1 IMAD R9, R166, R216, R19 ;  /* 0x000000d8a6099224 */ /* 0x008fe200078e0213 */
[----:B------:R-:W-:Y:S04]  /*3be0*/  BSSY B1, `(.L_x_124) ;  /* 0x0000006000017945 */ /* 0x000fe80003800000 */
[----:B------:R3:W-:Y:S01]  /*3bf0*/  @!P1 STG.E.U8 desc[UR36][R6.64+0x58], R9 ;  /* 0x0000580906009986 */ /* 0x0007e2000c101124 */
[----:B------:R-:W-:Y:S05]  /*3c00*/  @P0 BRA `(.L_x_125) ;  /* 0x00000000000c0947 */ /* 0x000fea0003800000 */
[----:B------:R-:W5:Y:S02]  /*3c10*/  LDG.E.U8 R218, desc[UR36][R14.64+0x59] ;  /* 0x000059240eda7981 */ /* 0x000f64000c1e1100 */
[----:B-----5:R-:W-:-:S05]  /*3c20*/  PRMT R8, R218, 0x8880, RZ ;  /* 0x00008880da087816 */ /* 0x020fca00000000ff */
[----:B------:R-:W-:-:S07]  /*3c30*/  IMAD R19, R8, R217, RZ ;  /* 0x000000d908137224 */ /* 0x000fce00078e02ff */
.L_x_125:
[----:B------:R-:W-:Y:S05]  /*3c40*/  BSYNC B1 ;  /* 0x0000000000017941 */ /* 0x000fea0003800000 */
.L_x_124:
[----:B------:R-:W-:Y:S01]  /*3c50*/  @!P0 IMAD R167, R167, R216, R19 ;  /* 0x000000d8a7a78224 */ /* 0x000fe200078e0213 */
[----:B------:R-:W-:Y:S04]  /*3c60*/  BSSY B1, `(.L_x_126) ;  /* 0x0000006000017945 */ /* 0x000fe80003800000 */
[----:B------:R0:W-:Y:S01]  /*3c70*/  @!P0 STG.E.U8 desc[UR36][R6.64+0x59], R167 ;  /* 0x000059a706008986 */ /* 0x0001e2000c101124 */
[----:B------:R-:W-:Y:S05]  /*3c80*/  @P5 BRA `(.L_x_127) ;  /* 0x00000000000c5947 */ /* 0x000fea0003800000 */
[----:B------:R-:W5:Y:S02]  /*3c90*/  LDG.E.U8 R218, desc[UR36][R10.64+0x60] ;  /* 0x000060240ada7981 */ /* 0x000f64000c1e1100 */
[----:B-----5:R-:W-:-:S05]  /*3ca0*/  PRMT R8, R218, 0x8880, RZ ;  /* 0x00008880da087816 */ /* 0x020fca00000000ff */
[----:B------:R-:W-:-:S07]  /*3cb0*/  IMAD R19, R8, R217, RZ ;  /* 0x000000d908137224 */ /* 0x000fce00078e02ff */
.L_x_127:
[----:B------:R-:W-:Y:S05]  /*3cc0*/  BSYNC B1 ;  /* 0x0000000000017941 */ /* 0x000fea0003800000 */
.L_x_126:
[----:B---3--:R-:W-:Y:S01]  /*3cd0*/  @!P5 IMAD R9, R168, R216, R19 ;  /* 0x000000d8a809d224 */ /* 0x008fe200078e0213 */
[----:B------:R-:W-:Y:S04]  /*3ce0*/  BSSY B1, `(.L_x_128) ;  /* 0x0000006000017945 */ /* 0x000fe80003800000 */
[----:B------:R3:W-:Y:S01]  /*3cf0*/  @!P5 STG.E.U8 desc[UR36][R4.64+0x60], R9 ;  /* 0x000060090400d986 */ /* 0x0007e2000c101124 */
[----:B------:R-:W-:Y:S05]  /*3d00*/  @P4 BRA `(.L_x_129) ;  /* 0x00000000000c4947 */ /* 0x000fea0003800000 */
[----:B------:R-:W5:Y:S02]  /*3d10*/  LDG.E.U8 R218, desc[UR36][R10.64+0x61] ;  /* 0x000061240ada7981 */ /* 0x000f64000c1e1100 */
[----:B-----5:R-:W-:-:S05]  /*3d20*/  PRMT R8, R218, 0x8880, RZ ;  /* 0x00008880da087816 */ /* 0x020fca00000000ff */
[----:B------:R-:W-:-:S07]  /*3d30*/  IMAD R19, R8, R217, RZ ;  /* 0x000000d908137224 */ /* 0x000fce00078e02ff */
.L_x_129:
[----:B------:R-:W-:Y:S05]  /*3d40*/  BSYNC B1 ;  /* 0x0000000000017941 */ /* 0x000fea0003800000 */
.L_x_128:
        /* <DEDUP_REMOVED lines=13> */
.L_x_131:
[----:B------:R-:W-:Y:S05]  /*3e20*/  BSYNC B1 ;  /* 0x0000000000017941 */ /* 0x000fea0003800000 */
.L_x_130:
[----:B---3--:R-:W-:Y:S01]  /*3e30*/  @!P3 IMAD R9, R170, R216, R19 ;  /* 0x000000d8aa09b224 */ /* 0x008fe200078e0213 */
[----:B------:R-:W-:Y:S04]  /*3e40*/  BSSY B1, `(.L_x_132) ;  /* 0x0000006000017945 */ /* 0x000fe80003800000 */
[----:B------:R3:W-:Y:S01]  /*3e50*/  @!P3 STG.E.U8 desc[UR36][R6.64+0x60], R9 ;  /* 0x000060090600b986 */ /* 0x0007e2000c101124 */
[----:B------:R-:W-:Y:S05]  /*3e60*/  @P2 BRA `(.L_x_133) ;  /* 0x00000000000c2947 */ /* 0x000fea0003800000 */
[----:B------:R-:W5:Y:S02]  /*3e70*/  LDG.E.U8 R218, desc[UR36][R14.64+0x61] ;  /* 0x000061240eda7981 */ /* 0x000f64000c1e1100 */
[----:B-----5:R-:W-:-:S05]  /*3e80*/  PRMT R8, R218, 0x8880, RZ ;  /* 0x00008880da087816 */ /* 0x020fca00000000ff */
[----:B------:R-:W-:-:S07]  /*3e90*/  IMAD R19, R8, R217, RZ ;  /* 0x000000d908137224 */ /* 0x000fce00078e02ff */
.L_x_133:
[----:B------:R-:W-:Y:S05]  /*3ea0*/  BSYNC B1 ;  /* 0x0000000000017941 */ /* 0x000fea0003800000 */
.L_x_132:
[----:B------:R-:W-:Y:S01]  /*3eb0*/  @!P2 IMAD R171, R171, R216, R19 ;  /* 0x000000d8ababa224 */ /* 0x000fe200078e0213 */
[----:B------:R-:W-:Y:S04]  /*3ec0*/  BSSY B1, `(.L_x_134) ;  /* 0x0000006000017945 */ /* 0x000fe80003800000 */
[----:B------:R0:W-:Y:S01]  /*3ed0*/  @!P2 STG.E.U8 desc[UR36][R6.64+0x61], R171 ;  /* 0x000061ab0600a986 */ /* 0x0001e2000c101124 */
[----:B------:R-:W-:Y:S05]  /*3ee0*/  @P5 BRA `(.L_x_135) ;  /* 0x00000000000c5947 */ /* 0x000fea0003800000 */
[----:B------:R-:W5:Y:S02]  /*3ef0*/  LDG.E.U8 R218, desc[UR36][R10.64+0x68] ;  /* 0x000068240ada7981 */ /* 0x000f64000c1e1100 */
[----:B-----5:R-:W-:-:S05]  /*3f00*/  PRMT R8, R218, 0x8880, RZ ;  /* 0x00008880da087816 */ /* 0x020fca00000000ff */
[----:B------:R-:W-:-:S07]  /*3f10*/  IMAD R19, R8, R217, RZ ;  /* 0x000000d908137224 */ /* 0x000fce00078e02ff */
.L_x_135:
[----:B------:R-:W-:Y:S05]  /*3f20*/  BSYNC B1 ;  /* 0x0000000000017941 */ /* 0x000fea0003800000 */
.L_x_134:
[----:B---3--:R-:W-:Y:S01]  /*3f30*/  @!P5 IMAD R9, R172, R216, R19 ;  /* 0x000000d8ac09d224 */ /* 0x008fe200078e0213 */
[----:B------:R-:W-:Y:S04]  /*3f40*/  BSSY B1, `(.L_x_136) ;  /* 0x0000006000017945 */ /* 0x000fe80003800000 */
[----:B------:R3:W-:Y:S01]  /*3f50*/  @!P5 STG.E.U8 desc[UR36][R4.64+0x68], R9 ;  /* 0x000068090400d986 */ /* 0x0007e2000c101124 */
[----:B------:R-:W-:Y:S05]  /*3f60*/  @P4 BRA `(.L_x_137) ;  /* 0x00000000000c4947 */ /* 0x000fea0003800000 */
[----:B------:R-:W5:Y:S02]  /*3f70*/  LDG.E.U8 R218, desc[UR36][R10.64+0x69] ;  /* 0x000069240ada7981 */ /* 0x000f64000c1e1100 */
[----:B-----5:R-:W-:-:S05]  /*3f80*/  PRMT R8, R218, 0x8880, RZ ;  /* 0x00008880da087816 */ /* 0x020fca00000000ff */
[----:B------:R-:W-:-:S07]  /*3f90*/  IMAD R19, R8, R217, RZ ;  /* 0x000000d908137224 */ /* 0x000fce00078e02ff */
.L_x_137:
[----:B------:R-:W-:Y:S05]  /*3fa0*/  BSYNC B1 ;  /* 0x0000000000017941 */ /* 0x000fea0003800000 */
.L_x_136:
        /* <DEDUP_REMOVED lines=13> */
.L_x_139:
[----:B------:R-:W-:Y:S05]  /*4080*/  BSYNC B1 ;  /* 0x0000000000017941 */ /* 0x000fea0003800000 */
.L_x_138:
[----:B---3--:R-:W-:Y:S01]  /*4090*/  @!P1 IMAD R9, R174, R216, R19 ;  /* 0x000000d8ae099224 */ /* 0x008fe200078e0213 */
[----:B------:R-:W-:Y:S04]  /*40a0*/  BSSY B1, `(.L_x_140) ;  /* 0x0000006000017945 */ /* 0x000fe80003800000 */
[----:B------:R3:W-:Y:S01]  /*40b0*/  @!P1 STG.E.U8 desc[UR36][R6.64+0x68], R9 ;  /* 0x0000680906009986 */ /* 0x0007e2000c101124 */
[----:B------:R-:W-:Y:S05]  /*40c0*/  @P0 BRA `(.L_x_141) ;  /* 0x00000000000c0947 */ /* 0x000fea0003800000 */
[----:B------:R-:W5:Y:S02]  /*40d0*/  LDG.E.U8 R218, desc[UR36][R14.64+0x69] ;  /* 0x000069240eda7981 */ /* 0x000f64000c1e1100 */
[----:B-----5:R-:W-:-:S05]  /*40e0*/  PRMT R8, R218, 0x8880, RZ ;  /* 0x00008880da087816 */ /* 0x020fca00000000ff */
[----:B------:R-:W-:-:S07]  /*40f0*/  IMAD R19, R8, R217, RZ ;  /* 0x000000d908137224 */ /* 0x000fce00078e02ff */
.L_x_141:
[----:B------:R-:W-:Y:S05]  /*4100*/  BSYNC B1 ;  /* 0x0000000000017941 */ /* 0x000fea0003800000 */
.L_x_140:
[----:B------:R-:W-:Y:S01]  /*4110*/  @!P0 IMAD R175, R175, R216, R19 ;  /* 0x000000d8afaf8224 */ /* 0x000fe200078e0213 */
[----:B------:R-:W-:Y:S04]  /*4120*/  BSSY B1, `(.L_x_142) ;  /* 0x0000006000017945 */ /* 0x000fe80003800000 */
[----:B------:R0:W-:Y:S01]  /*4130*/  @!P0 STG.E.U8 desc[UR36][R6.64+0x69], R175 ;  /* 0x000069af06008986 */ /* 0x0001e2000c101124 */
[----:B------:R-:W-:Y:S05]  /*4140*/  @P5 BRA `(.L_x_143) ;  /* 0x00000000000c5947 */ /* 0x000fea0003800000 */
[----:B------:R-:W5:Y:S02]  /*4150*/  LDG.E.U8 R218, desc[UR36][R10.64+0x70] ;  /* 0x000070240ada7981 */ /* 0x000f64000c1e1100 */
[----:B-----5:R-:W-:-:S05]  /*4160*/  PRMT R8, R218, 0x8880, RZ ;  /* 0x00008880da087816 */ /* 0x020fca00000000ff */
[----:B------:R-:W-:-:S07]  /*4170*/  IMAD R19, R8, R217, RZ ;  /* 0x000000d908137224 */ /* 0x000fce00078e02ff */
.L_x_143:
[----:B------:R-:W-:Y:S05]  /*4180*/  BSYNC B1 ;  /* 0x0000000000017941 */ /* 0x000fea0003800000 */
.L_x_142:
[----:B---3--:R-:W-:Y:S01]  /*4190*/  @!P5 IMAD R9, R176, R216, R19 ;  /* 0x000000d8b009d224 */ /* 0x008fe200078e0213 */
[----:B------:R-:W-:Y:S04]  /*41a0*/  BSSY B1, `(.L_x_144) ;  /* 0x0000006000017945 */ /* 0x000fe80003800000 */
[----:B------:R3:W-:Y:S01]  /*41b0*/  @!P5 STG.E.U8 desc[UR36][R4.64+0x70], R9 ;  /* 0x000070090400d986 */ /* 0x0007e2000c101124 */
[----:B------:R-:W-:Y:S05]  /*41c0*/  @P4 BRA `(.L_x_145) ;  /* 0x00000000000c4947 */ /* 0x000fea0003800000 */
[----:B------:R-:W5:Y:S02]  /*41d0*/  LDG.E.U8 R218, desc[UR36][R10.64+0x71] ;  /* 0x000071240ada7981 */ /* 0x000f64000c1e1100 */
[----:B-----5:R-:W-:-:S05]  /*41e0*/  PRMT R8, R218, 0x8880, RZ ;  /* 0x00008880da087816 */ /* 0x020fca00000000ff */
[----:B------:R-:W-:-:S07]  /*41f0*/  IMAD R19, R8, R217, RZ ;  /* 0x000000d908137224 */ /* 0x000fce00078e02ff */
.L_x_145:
[----:B------:R-:W-:Y:S05]  /*4200*/  BSYNC B1 ;  /* 0x0000000000017941 */ /* 0x000fea0003800000 */
.L_x_144:
        /* <DEDUP_REMOVED lines=13> */
.L_x_147:
[----:B------:R-:W-:Y:S05]  /*42e0*/  BSYNC B1 ;  /* 0x0000000000017941 */ /* 0x000fea0003800000 */
.L_x_146:
[----:B---3--:R-:W-:Y:S01]  /*42f0*/  @!P3 IMAD R9, R178, R216, R19 ;  /* 0x000000d8b209b224 */ /* 0x008fe200078e0213 */
[----:B------:R-:W-:Y:S04]  /*4300*/  BSSY B1, `(.L_x_148) ;  /* 0x0000006000017945 */ /* 0x000fe80003800000 */
[----:B------:R3:W-:Y:S01]  /*4310*/  @!P3 STG.E.U8 desc[UR36][R6.64+0x70], R9 ;  /* 0x000070090600b986 */ /* 0x0007e2000c101124 */
[----:B------:R-:W-:Y:S05]  /*4320*/  @P2 BRA `(.L_x_149) ;  /* 0x00000000000c2947 */ /* 0x000fea0003800000 */
[----:B------:R-:W5:Y:S02]  /*4330*/  LDG.E.U8 R218, desc[UR36][R14.64+0x71] ;  /* 0x000071240eda7981 */ /* 0x000f64000c1e1100 */
[----:B-----5:R-:W-:-:S05]  /*4340*/  PRMT R8, R218, 0x8880, RZ ;  /* 0x00008880da087816 */ /* 0x020fca00000000ff */
[----:B------:R-:W-:-:S07]  /*4350*/  IMAD R19, R8, R217, RZ ;  /* 0x000000d908137224 */ /* 0x000fce00078e02ff */
.L_x_149:
[----:B------:R-:W-:Y:S05]  /*4360*/  BSYNC B1 ;  /* 0x0000000000017941 */ /* 0x000fea0003800000 */
.L_x_148:
[----:B------:R-:W-:Y:S01]  /*4370*/  @!P2 IMAD R179, R179, R216, R19 ;  /* 0x000000d8b3b3a224 */ /* 0x000fe200078e0213 */
[----:B------:R-:W-:Y:S04]  /*4380*/  BSSY B1, `(.L_x_150) ;  /* 0x0000006000017945 */ /* 0x000fe80003800000 */
[----:B------:R0:W-:Y:S01]  /*4390*/  @!P2 STG.E.U8 desc[UR36][R6.64+0x71], R179 ;  /* 0x000071b30600a986 */ /* 0x0001e2000c101124 */
[----:B------:R-:W-:Y:S05]  /*43a0*/  @P5 BRA `(.L_x_151) ;  /* 0x00000000000c5947 */ /* 0x000fea0003800000 */
[----:B------:R-:W5:Y:S02]  /*43b0*/  LDG.E.U8 R218, desc[UR36][R10.64+0x78] ;  /* 0x000078240ada7981 */ /* 0x000f64000c1e1100 */
[----:B-----5:R-:W-:-:S05]  /*43c0*/  PRMT R8, R218, 0x8880, RZ ;  /* 0x00008880da087816 */ /* 0x020fca00000000ff */
[----:B------:R-:W-:-:S07]  /*43d0*/  IMAD R19, R8, R217, RZ ;  /* 0x000000d908137224 */ /* 0x000fce00078e02ff */
.L_x_151:
[----:B------:R-:W-:Y:S05]  /*43e0*/  BSYNC B1 ;  /* 0x0000000000017941 */ /* 0x000fea0003800000 */
.L_x_150:
[----:B---3--:R-:W-:Y:S01]  /*43f0*/  @!P5 IMAD R9, R180, R216, R19 ;  /* 0x000000d8b409d224 */ /* 0x008fe200078e0213 */
[----:B------:R-:W-:Y:S04]  /*4400*/  BSSY B1, `(.L_x_152) ;  /* 0x0000006000017945 */ /* 0x000fe80003800000 */
[----:B------:R3:W-:Y:S01]  /*4410*/  @!P5 STG.E.U8 desc[UR36][R4.64+0x78], R9 ;  /* 0x000078090400d986 */ /* 0x0007e2000c101124 */
[----:B------:R-:W-:Y:S05]  /*4420*/  @P4 BRA `(.L_x_153) ;  /* 0x00000000000c4947 */ /* 0x000fea0003800000 */
[----:B------:R-:W5:Y:S02]  /*4430*/  LDG.E.U8 R218, desc[UR36][R10.64+0x79] ;  /* 0x000079240ada7981 */ /* 0x000f64000c1e1100 */
[----:B-----5:R-:W-:-:S05]  /*4440*/  PRMT R8, R218, 0x8880, RZ ;  /* 0x00008880da087816 */ /* 0x020fca00000000ff */
[----:B------:R-:W-:-:S07]  /*4450*/  IMAD R19, R8, R217, RZ ;  /* 0x000000d908137224 */ /* 0x000fce00078e02ff */
.L_x_153:
[----:B------:R-:W-:Y:S05]  /*4460*/  BSYNC B1 ;  /* 0x0000000000017941 */ /* 0x000fea0003800000 */
.L_x_152:
        /* <DEDUP_REMOVED lines=13> */
.L_x_155:
[----:B------:R-:W-:Y:S05]  /*4540*/  BSYNC B1 ;  /* 0x0000000000017941 */ /* 0x000fea0003800000 */
.L_x_154:
[----:B---3--:R-:W-:Y:S01]  /*4550*/  @!P1 IMAD R9, R182, R216, R19 ;  /* 0x000000d8b6099224 */ /* 0x008fe200078e0213 */
[----:B------:R-:W-:Y:S04]  /*4560*/  BSSY B1, `(.L_x_156) ;  /* 0x0000006000017945 */ /* 0x000fe80003800000 */
[----:B------:R3:W-:Y:S01]  /*4570*/  @!P1 STG.E.U8 desc[UR36][R6.64+0x78], R9 ;  /* 0x0000780906009986 */ /* 0x0007e2000c101124 */
[----:B------:R-:W-:Y:S05]  /*4580*/  @P0 BRA `(.L_x_157) ;  /* 0x00000000000c0947 */ /* 0x000fea0003800000 */
[----:B------:R-:W5:Y:S02]  /*4590*/  LDG.E.U8 R218, desc[UR36][R14.64+0x79] ;  /* 0x000079240eda7981 */ /* 0x000f64000c1e1100 */
[----:B-----5:R-:W-:-:S05]  /*45a0*/  PRMT R8, R218, 0x8880, RZ ;  /* 0x00008880da087816 */ /* 0x020fca00000000ff */
[----:B------:R-:W-:-:S07]  /*45b0*/  IMAD R19, R8, R217, RZ ;  /* 0x000000d908137224 */ /* 0x000fce00078e02ff */
.L_x_157:
[----:B------:R-:W-:Y:S05]  /*45c0*/  BSYNC B1 ;  /* 0x0000000000017941 */ /* 0x000fea0003800000 */
.L_x_156:
[----:B------:R-:W-:Y:S01]  /*45d0*/  @!P0 IMAD R183, R183, R216, R19 ;  /* 0x000000d8b7b78224 */ /* 0x000fe200078e0213 */
[----:B------:R-:W-:Y:S04]  /*45e0*/  BSSY B1, `(.L_x_158) ;  /* 0x0000006000017945 */ /* 0x000fe80003800000 */
[----:B------:R0:W-:Y:S01]  /*45f0*/  @!P0 STG.E.U8 desc[UR36][R6.64+0x79], R183 ;  /* 0x000079b706008986 */ /* 0x0001e2000c101124 */
[----:B------:R-:W-:Y:S05]  /*4600*/  @P5 BRA `(.L_x_159) ;  /* 0x00000000000c5947 */ /* 0x000fea0003800000 */
[----:B------:R-:W5:Y:S02]  /*4610*/  LDG.E.U8 R218, desc[UR36][R10.64+0x80] ;  /* 0x000080240ada7981 */ /* 0x000f64000c1e1100 */
[----:B-----5:R-:W-:-:S05]  /*4620*/  PRMT R8, R218, 0x8880, RZ ;  /* 0x00008880da087816 */ /* 0x020fca00000000ff */
[----:B------:R-:W-:-:S07]  /*4630*/  IMAD R19, R8, R217, RZ ;  /* 0x000000d908137224 */ /* 0x000fce00078e02ff */
.L_x_159:
[----:B------:R-:W-:Y:S05]  /*4640*/  BSYNC B1 ;  /* 0x0000000000017941 */ /* 0x000fea0003800000 */
.L_x_158:
[----:B---3--:R-:W-:Y:S01]  /*4650*/  @!P5 IMAD R9, R184, R216, R19 ;  /* 0x000000d8b809d224 */ /* 0x008fe200078e0213 */
[----:B------:R-:W-:Y:S04]  /*4660*/  BSSY B1, `(.L_x_160) ;  /* 0x0000006000017945 */ /* 0x000fe80003800000 */
[----:B------:R3:W-:Y:S01]  /*4670*/  @!P5 STG.E.U8 desc[UR36][R4.64+0x80], R9 ;  /* 0x000080090400d986 */ /* 0x0007e2000c101124 */
[----:B------:R-:W-:Y:S05]  /*4680*/  @P4 BRA `(.L_x_161) ;  /* 0x00000000000c4947 */ /* 0x000fea0003800000 */
[----:B------:R-:W5:Y:S02]  /*4690*/  LDG.E.U8 R218, desc[UR36][R10.64+0x81] ;  /* 0x000081240ada7981 */ /* 0x000f64000c1e1100 */
[----:B-----5:R-:W-:-:S05]  /*46a0*/  PRMT R8, R218, 0x8880, RZ ;  /* 0x00008880da087816 */ /* 0x020fca00000000ff */
[----:B------:R-:W-:-:S07]  /*46b0*/  IMAD R19, R8, R217, RZ ;  /* 0x000000d908137224 */ /* 0x000fce00078e02ff */
.L_x_161:
[----:B------:R-:W-:Y:S05]  /*46c0*/  BSYNC B1 ;  /* 0x0000000000017941 */ /* 0x000fea0003800000 */
.L_x_160:
        /* <DEDUP_REMOVED lines=13> */
.L_x_163:
[----:B------:R-:W-:Y:S05]  /*47a0*/  BSYNC B1 ;  /* 0x0000000000017941 */ /* 0x000fea0003800000 */
.L_x_162:
[----:B---3--:R-:W-:Y:S01]  /*47b0*/  @!P3 IMAD R9, R186, R216, R19 ;  /* 0x000000d8ba09b224 */ /* 0x008fe200078e0213 */
[----:B------:R-:W-:Y:S04]  /*47c0*/  BSSY B1, `(.L_x_164) ;  /* 0x0000006000017945 */ /* 0x000fe80003800000 */
[----:B------:R3:W-:Y:S01]  /*47d0*/  @!P3 STG.E.U8 desc[UR36][R6.64+0x80], R9 ;  /* 0x000080090600b986 */ /* 0x0007e2000c101124 */
[----:B------:R-:W-:Y:S05]  /*47e0*/  @P2 BRA `(.L_x_165) ;  /* 0x00000000000c2947 */ /* 0x000fea0003800000 */
[----:B------:R-:W5:Y:S02]  /*47f0*/  LDG.E.U8 R218, desc[UR36][R14.64+0x81] ;  /* 0x000081240eda7981 */ /* 0x000f64000c1e1100 */
[----:B-----5:R-:W-:-:S05]  /*4800*/  PRMT R8, R218, 0x8880, RZ ;  /* 0x00008880da087816 */ /* 0x020fca00000000ff */
[----:B------:R-:W-:-:S07]  /*4810*/  IMAD R19, R8, R217, RZ ;  /* 0x000000d908137224 */ /* 0x000fce00078e02ff */
.L_x_165:
[----:B------:R-:W-:Y:S05]  /*4820*/  BSYNC B1 ;  /* 0x0000000000017941 */ /* 0x000fea0003800000 */
.L_x_164:
[----:B------:R-:W-:Y:S01]  /*4830*/  @!P2 IMAD R187, R187, R216, R19 ;  /* 0x000000d8bbbba224 */ /* 0x000fe200078e0213 */
[----:B------:R-:W-:Y:S04]  /*4840*/  BSSY B1, `(.L_x_166) ;  /* 0x0000006000017945 */ /* 0x000fe80003800000 */
[----:B------:R0:W-:Y:S01]  /*4850*/  @!P2 STG.E.U8 desc[UR36][R6.64+0x81], R187 ;  /* 0x000081bb0600a986 */ /* 0x0001e2000c101124 */
[----:B------:R-:W-:Y:S05]  /*4860*/  @P5 BRA `(.L_x_167) ;  /* 0x00000000000c5947 */ /* 0x000fea0003800000 */
[----:B------:R-:W5:Y:S02]  /*4870*/  LDG.E.U8 R218, desc[UR36][R10.64+0x88] ;  /* 0x000088240ada7981 */ /* 0x000f64000c1e1100 */
[----:B-----5:R-:W-:-:S05]  /*4880*/  PRMT R8, R218, 0x8880, RZ ;  /* 0x00008880da087816 */ /* 0x020fca00000000ff */
[----:B------:R-:W-:-:S07]  /*4890*/  IMAD R19, R8, R217, RZ ;  /* 0x000000d908137224 */ /* 0x000fce00078e02ff */
.L_x_167:
[----:B------:R-:W-:Y:S05]  /*48a0*/  BSYNC B1 ;  /* 0x0000000000017941 */ /* 0x000fea0003800000 */
.L_x_166:
[----:B---3--:R-:W-:Y:S01]  /*48b0*/  @!P5 IMAD R9, R188, R216, R19 ;  /* 0x000000d8bc09d224 */ /* 0x008fe200078e0213 */
[----:B------:R-:W-:Y:S04]  /*48c0*/  BSSY B1, `(.L_x_168) ;  /* 0x0000006000017945 */ /* 0x000fe80003800000 */
[----:B------:R3:W-:Y:S01]  /*48d0*/  @!P5 STG.E.U8 desc[UR36][R4.64+0x88], R9 ;  /* 0x000088090400d986 */ /* 0x0007e2000c101124 */
[----:B------:R-:W-:Y:S05]  /*48e0*/  @P4 BRA `(.L_x_169) ;  /* 0x00000000000c4947 */ /* 0x000fea0003800000 */
[----:B------:R-:W5:Y:S02]  /*48f0*/  LDG.E.U8 R218, desc[UR36][R10.64+0x89] ;  /* 0x000089240ada7981 */ /* 0x000f64000c1e1100 */
[----:B-----5:R-:W-:-:S05]  /*4900*/  PRMT R8, R218, 0x8880, RZ ;  /* 0x00008880da087816 */ /* 0x020fca00000000ff */
[----:B------:R-:W-:-:S07]  /*4910*/  IMAD R19, R8, R217, RZ ;  /* 0x000000d908137224 */ /* 0x000fce00078e02ff */
.L_x_169:
[----:B------:R-:W-:Y:S05]  /*4920*/  BSYNC B1 ;  /* 0x0000000000017941 */ /* 0x000fea0003800000 */
.L_x_168:
        /* <DEDUP_REMOVED lines=13> */
.L_x_171:
[----:B------:R-:W-:Y:S05]  /*4a00*/  BSYNC B1 ;  /* 0x0000000000017941 */ /* 0x000fea0003800000 */
.L_x_170:
[----:B---3--:R-:W-:Y:S01]  /*4a10*/  @!P1 IMAD R9, R190, R216, R19 ;  /* 0x000000d8be099224 */ /* 0x008fe200078e0213 */
[----:B------:R-:W-:Y:S04]  /*4a20*/  BSSY B1, `(.L_x_172) ;  /* 0x0000006000017945 */ /* 0x000fe80003800000 */
[----:B------:R3:W-:Y:S01]  /*4a30*/  @!P1 STG.E.U8 desc[UR36][R6.64+0x88], R9 ;  /* 0x0000880906009986 */ /* 0x0007e2000c101124 */
[----:B------:R-:W-:Y:S05]  /*4a40*/  @P0 BRA `(.L_x_173) ;  /* 0x00000000000c0947 */ /* 0x000fea0003800000 */
[----:B------:R-:W5:Y:S02]  /*4a50*/  LDG.E.U8 R218, desc[UR36][R14.64+0x89] ;  /* 0x000089240eda7981 */ /* 0x000f64000c1e1100 */
[----:B-----5:R-:W-:-:S05]  /*4a60*/  PRMT R8, R218, 0x8880, RZ ;  /* 0x00008880da087816 */ /* 0x020fca00000000ff */
[----:B------:R-:W-:-:S07]  /*4a70*/  IMAD R19, R8, R217, RZ ;  /* 0x000000d908137224 */ /* 0x000fce00078e02ff */
.L_x_173:
[----:B------:R-:W-:Y:S05]  /*4a80*/  BSYNC B1 ;  /* 0x0000000000017941 */ /* 0x000fea0003800000 */
.L_x_172:
[----:B------:R-:W-:Y:S01]  /*4a90*/  @!P0 IMAD R191, R191, R216, R19 ;  /* 0x000000d8bfbf8224 */ /* 0x000fe200078e0213 */
[----:B------:R-:W-:Y:S04]  /*4aa0*/  BSSY B1, `(.L_x_174) ;  /* 0x0000006000017945 */ /* 0x000fe80003800000 */
[----:B------:R0:W-:Y:S01]  /*4ab0*/  @!P0 STG.E.U8 desc[UR36][R6.64+0x89], R191 ;  /* 0x000089bf06008986 */ /* 0x0001e2000c101124 */
[----:B------:R-:W-:Y:S05]  /*4ac0*/  @P5 BRA `(.L_x_175) ;  /* 0x00000000000c5947 */ /* 0x000fea0003800000 */
[----:B------:R-:W5:Y:S02]  /*4ad0*/  LDG.E.U8 R218, desc[UR36][R10.64+0x90] ;  /* 0x000090240ada7981 */ /* 0x000f64000c1e1100 */
[----:B-----5:R-:W-:-:S05]  /*4ae0*/  PRMT R8, R218, 0x8880, RZ ;  /* 0x00008880da087816 */ /* 0x020fca00000000ff */
[----:B------:R-:W-:-:S07]  /*4af0*/  IMAD R19, R8, R217, RZ ;  /* 0x000000d908137224 */ /* 0x000fce00078e02ff */
.L_x_175:
[----:B------:R-:W-:Y:S05]  /*4b00*/  BSYNC B1 ;  /* 0x0000000000017941 */ /* 0x000fea0003800000 */
.L_x_174:
[----:B---3--:R-:W-:Y:S01]  /*4b10*/  @!P5 IMAD R9, R192, R216, R19 ;  /* 0x000000d8c009d224 */ /* 0x008fe200078e0213 */
[----:B------:R-:W-:Y:S04]  /*4b20*/  BSSY B1, `(.L_x_176) ;  /* 0x0000006000017945 */ /* 0x000fe80003800000 */
[----:B------:R3:W-:Y:S01]  /*4b30*/  @!P5 STG.E.U8 desc[UR36][R4.64+0x90], R9 ;  /* 0x000090090400d986 */ /* 0x0007e2000c101124 */
[----:B------:R-:W-:Y:S05]  /*4b40*/  @P4 BRA `(.L_x_177) ;  /* 0x00000000000c4947 */ /* 0x000fea0003800000 */
[----:B------:R-:W5:Y:S02]  /*4b50*/  LDG.E.U8 R218, desc[UR36][R10.64+0x91] ;  /* 0x000091240ada7981 */ /* 0x000f64000c1e1100 */
[----:B-----5:R-:W-:-:S05]  /*4b60*/  PRMT R8, R218, 0x8880, RZ ;  /* 0x00008880da087816 */ /* 0x020fca00000000ff */
[----:B------:R-:W-:-:S07]  /*4b70*/  IMAD R19, R8, R217, RZ ;  /* 0x000000d908137224 */ /* 0x000fce00078e02ff */
.L_x_177:
[----:B------:R-:W-:Y:S05]  /*4b80*/  BSYNC B1 ;  /* 0x0000000000017941 */ /* 0x000fea0003800000 */
.L_x_176:
        /* <DEDUP_REMOVED lines=13> */
.L_x_179:
[----:B------:R-:W-:Y:S05]  /*4c60*/  BSYNC B1 ;  /* 0x0000000000017941 */ /* 0x000fea0003800000 */
.L_x_178:
[----:B---3--:R-:W-:Y:S01]  /*4c70*/  @!P3 IMAD R9, R194, R216, R19 ;  /* 0x000000d8c209b224 */ /* 0x008fe200078e0213 */
[----:B------:R-:W-:Y:S04]  /*4c80*/  BSSY B1, `(.L_x_180) ;  /* 0x0000006000017945 */ /* 0x000fe80003800000 */
[----:B------:R3:W-:Y:S01]  /*4c90*/  @!P3 STG.E.U8 desc[UR36][R6.64+0x90], R9 ;  /* 0x000090090600b986 */ /* 0x0007e2000c101124 */
[----:B------:R-:W-:Y:S05]  /*4ca0*/  @P2 BRA `(.L_x_181) ;  /* 0x00000000000c2947 */ /* 0x000fea0003800000 */
[----:B------:R-:W5:Y:S02]  /*4cb0*/  LDG.E.U8 R218, desc[UR36][R14.64+0x91] ;  /* 0x000091240eda7981 */ /* 0x000f64000c1e1100 */
[----:B-----5:R-:W-:-:S05]  /*4cc0*/  PRMT R8, R218, 0x8880, RZ ;  /* 0x00008880da087816 */ /* 0x020fca00000000ff */
[----:B------:R-:W-:-:S07]  /*4cd0*/  IMAD R19, R8, R217, RZ ;  /* 0x000000d908137224 */ /* 0x000fce00078e02ff */
.L_x_181:
[----:B------:R-:W-:Y:S05]  /*4ce0*/  BSYNC B1 ;  /* 0x0000000000017941 */ /* 0x000fea0003800000 */
.L_x_180:
[----:B------:R-:W-:Y:S01]  /*4cf0*/  @!P2 IMAD R195, R195, R216, R19 ;  /* 0x000000d8c3c3a224 */ /* 0x000fe200078e0213 */
[----:B------:R-:W-:Y:S04]  /*4d00*/  BSSY B1, `(.L_x_182) ;  /* 0x0000006000017945 */ /* 0x000fe80003800000 */
[----:B------:R0:W-:Y:S01]  /*4d10*/  @!P2 STG.E.U8 desc[UR36][R6.64+0x91], R195 ;  /* 0x000091c30600a986 */ /* 0x0001e2000c101124 */
[----:B------:R-:W-:Y:S05]  /*4d20*/  @P5 BRA `(.L_x_183) ;  /* 0x00000000000c5947 */ /* 0x000fea0003800000 */
[----:B------:R-:W5:Y:S02]  /*4d30*/  LDG.E.U8 R218, desc[UR36][R10.64+0x98] ;  /* 0x000098240ada7981 */ /* 0x000f64000c1e1100 */
[----:B-----5:R-:W-:-:S05]  /*4d40*/  PRMT R8, R218, 0x8880, RZ ;  /* 0x00008880da087816 */ /* 0x020fca00000000ff */
[----:B------:R-:W-:-:S07]  /*4d50*/  IMAD R19, R8, R217, RZ ;  /* 0x000000d908137224 */ /* 0x000fce00078e02ff */
.L_x_183:
[----:B------:R-:W-:Y:S05]  /*4d60*/  BSYNC B1 ;  /* 0x0000000000017941 */ /* 0x000fea0003800000 */
.L_x_182:
[----:B---3--:R-:W-:Y:S01]  /*4d70*/  @!P5 IMAD R9, R196, R216, R19 ;  /* 0x000000d8c409d224 */ /* 0x008fe200078e0213 */
[----:B------:R-:W-:Y:S04]  /*4d80*/  BSSY B1, `(.L_x_184) ;  /* 0x0000006000017945 */ /* 0x000fe80003800000 */
[----:B------:R3:W-:Y:S01]  /*4d90*/  @!P5 STG.E.U8 desc[UR36][R4.64+0x98], R9 ;  /* 0x000098090400d986 */ /* 0x0007e2000c101124 */
[----:B------:R-:W-:Y:S05]  /*4da0*/  @P4 BRA `(.L_x_185) ;  /* 0x00000000000c4947 */ /* 0x000fea0003800000 */
[----:B------:R-:W5:Y:S02]  /*4db0*/  LDG.E.U8 R218, desc[UR36][R10.64+0x99] ;  /* 0x000099240ada7981 */ /* 0x000f64000c1e1100 */
[----:B-----5:R-:W-:-:S05]  /*4dc0*/  PRMT R8, R218, 0x8880, RZ ;  /* 0x00008880da087816 */ /* 0x020fca00000000ff */
[----:B------:R-:W-:-:S07]  /*4dd0*/  IMAD R19, R8, R217, RZ ;  /* 0x000000d908137224 */ /* 0x000fce00078e02ff */
.L_x_185:
[----:B------:R-:W-:Y:S05]  /*4de0*/  BSYNC B1 ;  /* 0x0000000000017941 */ /* 0x000fea0003800000 */
.L_x_184:
        /* <DEDUP_REMOVED lines=13> */
.L_x_187:
[----:B------:R-:W-:Y:S05]  /*4ec0*/  BSYNC B1 ;  /* 0x0000000000017941 */ /* 0x000fea0003800000 */
.L_x_186:
[----:B---3--:R-:W-:Y:S01]  /*4ed0*/  @!P1 IMAD R9, R198, R216, R19 ;  /* 0x000000d8c6099224 */ /* 0x008fe200078e0213 */
[----:B------:R-:W-:Y:S04]  /*4ee0*/  BSSY B1, `(.L_x_188) ;  /* 0x0000006000017945 */ /* 0x000fe80003800000 */
[----:B------:R3:W-:Y:S01]  /*4ef0*/  @!P1 STG.E.U8 desc[UR36][R6.64+0x98], R9 ;  /* 0x0000980906009986 */ /* 0x0007e2000c101124 */
[----:B------:R-:W-:Y:S05]  /*4f00*/  @P0 BRA `(.L_x_189) ;  /* 0x00000000000c0947 */ /* 0x000fea0003800000 */
[----:B------:R-:W5:Y:S02]  /*4f10*/  LDG.E.U8 R218, desc[UR36][R14.64+0x99] ;  /* 0x000099240eda7981 */ /* 0x000f64000c1e1100 */
[----:B-----5:R-:W-:-:S05]  /*4f20*/  PRMT R8, R218, 0x8880, RZ ;  /* 0x00008880da087816 */ /* 0x020fca00000000ff */
[----:B------:R-:W-:-:S07]  /*4f30*/  IMAD R19, R8, R217, RZ ;  /* 0x000000d908137224 */ /* 0x000fce00078e02ff */
.L_x_189:
[----:B------:R-:W-:Y:S05]  /*4f40*/  BSYNC B1 ;  /* 0x0000000000017941 */ /* 0x000fea0003800000 */
.L_x_188:
[----:B------:R-:W-:Y:S01]  /*4f50*/  @!P0 IMAD R199, R199, R216, R19 ;  /* 0x000000d8c7c78224 */ /* 0x000fe200078e0213 */
[----:B------:R-:W-:Y:S04]  /*4f60*/  BSSY B1, `(.L_x_190) ;  /* 0x0000006000017945 */ /* 0x000fe80003800000 */
[----:B------:R0:W-:Y:S01]  /*4f70*/  @!P0 STG.E.U8 desc[UR36][R6.64+0x99], R199 ;  /* 0x000099c706008986 */ /* 0x0001e2000c101124 */
[----:B------:R-:W-:Y:S05]  /*4f80*/  @P5 BRA `(.L_x_191) ;  /* 0x00000000000c5947 */ /* 0x000fea0003800000 */
[----:B------:R-:W5:Y:S02]  /*4f90*/  LDG.E.U8 R218, desc[UR36][R10.64+0xa0] ;  /* 0x0000a0240ada7981 */ /* 0x000f64000c1e1100 */
[----:B-----5:R-:W-:-:S05]  /*4fa0*/  PRMT R8, R218, 0x8880, RZ ;  /* 0x00008880da087816 */ /* 0x020fca00000000ff */
[----:B------:R-:W-:-:S07]  /*4fb0*/  IMAD R19, R8, R217, RZ ;  /* 0x000000d908137224 */ /* 0x000fce00078e02ff */
.L_x_191:
[----:B------:R-:W-:Y:S05]  /*4fc0*/  BSYNC B1 ;  /* 0x0000000000017941 */ /* 0x000fea0003800000 */
.L_x_190:
[----:B---3--:R-:W-:Y:S01]  /*4fd0*/  @!P5 IMAD R9, R200, R216, R19 ;  /* 0x000000d8c809d224 */ /* 0x008fe200078e0213 */
[----:B------:R-:W-:Y:S04]  /*4fe0*/  BSSY B1, `(.L_x_192) ;  /* 0x0000006000017945 */ /* 0x000fe80003800000 */
[----:B------:R3:W-:Y:S01]  /*4ff0*/  @!P5 STG.E.U8 desc[UR36][R4.64+0xa0], R9 ;  /* 0x0000a0090400d986 */ /* 0x0007e2000c101124 */
[----:B------:R-:W-:Y:S05]  /*5000*/  @P4 BRA `(.L_x_193) ;  /* 0x00000000000c4947 */ /* 0x000fea0003800000 */
[----:B------:R-:W5:Y:S02]  /*5010*/  LDG.E.U8 R218, desc[UR36][R10.64+0xa1] ;  /* 0x0000a1240ada7981 */ /* 0x000f64000c1e1100 */
[----:B-----5:R-:W-:-:S05]  /*5020*/  PRMT R8, R218, 0x8880, RZ ;  /* 0x00008880da087816 */ /* 0x020fca00000000ff */
[----:B------:R-:W-:-:S07]  /*5030*/  IMAD R19, R8, R217, RZ ;  /* 0x000000d908137224 */ /* 0x000fce00078e02ff */
.L_x_193:
[----:B------:R-:W-:Y:S05]  /*5040*/  BSYNC B1 ;  /* 0x0000000000017941 */ /* 0x000fea0003800000 */
.L_x_192:
        /* <DEDUP_REMOVED lines=13> */
.L_x_195:
[----:B------:R-:W-:Y:S05]  /*5120*/  BSYNC B1 ;  /* 0x0000000000017941 */ /* 0x000fea0003800000 */
.L_x_194:
[----:B---3--:R-:W-:Y:S01]  /*5130*/  @!P3 IMAD R9, R202, R216, R19 ;  /* 0x000000d8ca09b224 */ /* 0x008fe200078e0213 */
[----:B------:R-:W-:Y:S04]  /*5140*/  BSSY B1, `(.L_x_196) ;  /* 0x0000006000017945 */ /* 0x000fe80003800000 */
[----:B------:R3:W-:Y:S01]  /*5150*/  @!P3 STG.E.U8 desc[UR36][R6.64+0xa0], R9 ;  /* 0x0000a0090600b986 */ /* 0x0007e2000c101124 */
[----:B------:R-:W-:Y:S05]  /*5160*/  @P2 BRA `(.L_x_197) ;  /* 0x00000000000c2947 */ /* 0x000fea0003800000 */
[----:B------:R-:W5:Y:S02]  /*5170*/  LDG.E.U8 R218, desc[UR36][R14.64+0xa1] ;  /* 0x0000a1240eda7981 */ /* 0x000f64000c1e1100 */
[----:B-----5:R-:W-:-:S05]  /*5180*/  PRMT R8, R218, 0x8880, RZ ;  /* 0x00008880da087816 */ /* 0x020fca00000000ff */
[----:B------:R-:W-:-:S07]  /*5190*/  IMAD R19, R8, R217, RZ ;  /* 0x000000d908137224 */ /* 0x000fce00078e02ff */
.L_x_197:
[----:B------:R-:W-:Y:S05]  /*51a0*/  BSYNC B1 ;  /* 0x0000000000017941 */ /* 0x000fea0003800000 */
.L_x_196:
[----:B------:R-:W-:Y:S01]  /*51b0*/  @!P2 IMAD R203, R203, R216, R19 ;  /* 0x000000d8cbcba224 */ /* 0x000fe200078e0213 */
[----:B------:R-:W-:Y:S04]  /*51c0*/  BSSY B1, `(.L_x_198) ;  /* 0x0000006000017945 */ /* 0x000fe80003800000 */
[----:B------:R0:W-:Y:S01]  /*51d0*/  @!P2 STG.E.U8 desc[UR36][R6.64+0xa1], R203 ;  /* 0x0000a1cb0600a986 */ /* 0x0001e2000c101124 */
[----:B------:R-:W-:Y:S05]  /*51e0*/  @P5 BRA `(.L_x_199) ;  /* 0x00000000000c5947 */ /* 0x000fea0003800000 */
[----:B------:R-:W5:Y:S02]  /*51f0*/  LDG.E.U8 R218, desc[UR36][R10.64+0xa8] ;  /* 0x0000a8240ada7981 */ /* 0x000f64000c1e1100 */
[----:B-----5:R-:W-:-:S05]  /*5200*/  PRMT R8, R218, 0x8880, RZ ;  /* 0x00008880da087816 */ /* 0x020fca00000000ff */
[----:B------:R-:W-:-:S07]  /*5210*/  IMAD R19, R8, R217, RZ ;  /* 0x000000d908137224 */ /* 0x000fce00078e02ff */
.L_x_199:
[----:B------:R-:W-:Y:S05]  /*5220*/  BSYNC B1 ;  /* 0x0000000000017941 */ /* 0x000fea0003800000 */
.L_x_198:
[----:B---3--:R-:W-:Y:S01]  /*5230*/  @!P5 IMAD R9, R204, R216, R19 ;  /* 0x000000d8cc09d224 */ /* 0x008fe200078e0213 */
[----:B------:R-:W-:Y:S04]  /*5240*/  BSSY B1, `(.L_x_200) ;  /* 0x0000006000017945 */ /* 0x000fe80003800000 */
[----:B------:R3:W-:Y:S01]  /*5250*/  @!P5 STG.E.U8 desc[UR36][R4.64+0xa8], R9 ;  /* 0x0000a8090400d986 */ /* 0x0007e2000c101124 */
[----:B------:R-:W-:Y:S05]  /*5260*/  @P4 BRA `(.L_x_201) ;  /* 0x00000000000c4947 */ /* 0x000fea0003800000 */
[----:B------:R-:W5:Y:S02]  /*5270*/  LDG.E.U8 R218, desc[UR36][R10.64+0xa9] ;  /* 0x0000a9240ada7981 */ /* 0x000f64000c1e1100 */
[----:B-----5:R-:W-:-:S05]  /*5280*/  PRMT R8, R218, 0x8880, RZ ;  /* 0x00008880da087816 */ /* 0x020fca00000000ff */
[----:B------:R-:W-:-:S07]  /*5290*/  IMAD R19, R8, R217, RZ ;  /* 0x000000d908137224 */ /* 0x000fce00078e02ff */
.L_x_201:
[----:B------:R-:W-:Y:S05]  /*52a0*/  BSYNC B1 ;  /* 0x0000000000017941 */ /* 0x000fea0003800000 */
.L_x_200:
        /* <DEDUP_REMOVED lines=13> */
.L_x_203:
[----:B------:R-:W-:Y:S05]  /*5380*/  BSYNC B1 ;  /* 0x0000000000017941 */ /* 0x000fea0003800000 */
.L_x_202:
[----:B---3--:R-:W-:Y:S01]  /*5390*/  @!P1 IMAD R9, R206, R216, R19 ;  /* 0x000000d8ce099224 */ /* 0x008fe200078e0213 */
[----:B------:R-:W-:Y:S04]  /*53a0*/  BSSY B1, `(.L_x_204) ;  /* 0x0000006000017945 */ /* 0x000fe80003800000 */
[----:B------:R3:W-:Y:S01]  /*53b0*/  @!P1 STG.E.U8 desc[UR36][R6.64+0xa8], R9 ;  /* 0x0000a80906009986 */ /* 0x0007e2000c101124 */
[----:B------:R-:W-:Y:S05]  /*53c0*/  @P0 BRA `(.L_x_205) ;  /* 0x00000000000c0947 */ /* 0x000fea0003800000 */
[----:B------:R-:W5:Y:S02]  /*53d0*/  LDG.E.U8 R218, desc[UR36][R14.64+0xa9] ;  /* 0x0000a9240eda7981 */ /* 0x000f64000c1e1100 */
[----:B-----5:R-:W-:-:S05]  /*53e0*/  PRMT R8, R218, 0x8880, RZ ;  /* 0x00008880da087816 */ /* 0x020fca00000000ff */
[----:B------:R-:W-:-:S07]  /*53f0*/  IMAD R19, R8, R217, RZ ;  /* 0x000000d908137224 */ /* 0x000fce00078e02ff */
.L_x_205:
[----:B------:R-:W-:Y:S05]  /*5400*/  BSYNC B1 ;  /* 0x0000000000017941 */ /* 0x000fea0003800000 */
.L_x_204:
[----:B------:R-:W-:Y:S01]  /*5410*/  @!P0 IMAD R207, R207, R216, R19 ;  /* 0x000000d8cfcf8224 */ /* 0x000fe200078e0213 */
[----:B------:R-:W-:Y:S04]  /*5420*/  BSSY B1, `(.L_x_206) ;  /* 0x0000006000017945 */ /* 0x000fe80003800000 */
[----:B------:R0:W-:Y:S01]  /*5430*/  @!P0 STG.E.U8 desc[UR36][R6.64+0xa9], R207 ;  /* 0x0000a9cf06008986 */ /* 0x0001e2000c101124 */
[----:B------:R-:W-:Y:S05]  /*5440*/  @P5 BRA `(.L_x_207) ;  /* 0x00000000000c5947 */ /* 0x000fea0003800000 */
[----:B------:R-:W5:Y:S02]  /*5450*/  LDG.E.U8 R218, desc[UR36][R10.64+0xb0] ;  /* 0x0000b0240ada7981 */ /* 0x000f64000c1e1100 */
[----:B-----5:R-:W-:-:S05]  /*5460*/  PRMT R8, R218, 0x8880, RZ ;  /* 0x00008880da087816 */ /* 0x020fca00000000ff */
[----:B------:R-:W-:-:S07]  /*5470*/  IMAD R19, R8, R217, RZ ;  /* 0x000000d908137224 */ /* 0x000fce00078e02ff */
.L_x_207:
[----:B------:R-:W-:Y:S05]  /*5480*/  BSYNC B1 ;  /* 0x0000000000017941 */ /* 0x000fea0003800000 */
.L_x_206:
[----:B---3--:R-:W-:Y:S01]  /*5490*/  @!P5 IMAD R9, R208, R216, R19 ;  /* 0x000000d8d009d224 */ /* 0x008fe200078e0213 */
[----:B------:R-:W-:Y:S04]  /*54a0*/  BSSY B1, `(.L_x_208) ;  /* 0x0000006000017945 */ /* 0x000fe80003800000 */
[----:B------:R3:W-:Y:S01]  /*54b0*/  @!P5 STG.E.U8 desc[UR36][R4.64+0xb0], R9 ;  /* 0x0000b0090400d986 */ /* 0x0007e2000c101124 */
[----:B------:R-:W-:Y:S05]  /*54c0*/  @P4 BRA `(.L_x_209) ;  /* 0x00000000000c4947 */ /* 0x000fea0003800000 */
[----:B------:R-:W5:Y:S02]  /*54d0*/  LDG.E.U8 R218, desc[UR36][R10.64+0xb1] ;  /* 0x0000b1240ada7981 */ /* 0x000f64000c1e1100 */
[----:B-----5:R-:W-:-:S05]  /*54e0*/  PRMT R8, R218, 0x8880, RZ ;  /* 0x00008880da087816 */ /* 0x020fca00000000ff */
[----:B------:R-:W-:-:S07]  /*54f0*/  IMAD R19, R8, R217, RZ ;  /* 0x000000d908137224 */ /* 0x000fce00078e02ff */
.L_x_209:
[----:B------:R-:W-:Y:S05]  /*5500*/  BSYNC B1 ;  /* 0x0000000000017941 */ /* 0x000fea0003800000 */
.L_x_208:
        /* <DEDUP_REMOVED lines=13> */
.L_x_211:
[----:B------:R-:W-:Y:S05]  /*55e0*/  BSYNC B1 ;  /* 0x0000000000017941 */ /* 0x000fea0003800000 */
.L_x_210:
[----:B---3--:R-:W-:Y:S01]  /*55f0*/  @!P3 IMAD R9, R210, R216, R19 ;  /* 0x000000d8d209b224 */ /* 0x008fe200078e0213 */
[----:B------:R-:W-:Y:S04]  /*5600*/  BSSY B1, `(.L_x_212) ;  /* 0x0000006000017945 */ /* 0x000fe80003800000 */
[----:B------:R3:W-:Y:S01]  /*5610*/  @!P3 STG.E.U8 desc[UR36][R6.64+0xb0], R9 ;  /* 0x0000b0090600b986 */ /* 0x0007e2000c101124 */
[----:B------:R-:W-:Y:S05]  /*5620*/  @P2 BRA `(.L_x_213) ;  /* 0x00000000000c2947 */ /* 0x000fea0003800000 */
[----:B------:R-:W5:Y:S02]  /*5630*/  LDG.E.U8 R218, desc[UR36][R14.64+0xb1] ;  /* 0x0000b1240eda7981 */ /* 0x000f64000c1e1100 */
[----:B-----5:R-:W-:-:S05]  /*5640*/  PRMT R8, R218, 0x8880, RZ ;  /* 0x00008880da087816 */ /* 0x020fca00000000ff */
[----:B------:R-:W-:-:S07]  /*5650*/  IMAD R19, R8, R217, RZ ;  /* 0x000000d908137224 */ /* 0x000fce00078e02ff */
.L_x_213:
[----:B------:R-:W-:Y:S05]  /*5660*/  BSYNC B1 ;  /* 0x0000000000017941 */ /* 0x000fea0003800000 */
.L_x_212:
[----:B------:R-:W-:Y:S01]  /*5670*/  @!P2 IMAD R211, R211, R216, R19 ;  /* 0x000000d8d3d3a224 */ /* 0x000fe200078e0213 */
[----:B------:R-:W-:Y:S04]  /*5680*/  BSSY B1, `(.L_x_214) ;  /* 0x0000006000017945 */ /* 0x000fe80003800000 */
[----:B------:R0:W-:Y:S01]  /*5690*/  @!P2 STG.E.U8 desc[UR36][R6.64+0xb1], R211 ;  /* 0x0000b1d30600a986 */ /* 0x0001e2000c101124 */
[----:B------:R-:W-:Y:S05]  /*56a0*/  @P5 BRA `(.L_x_215) ;  /* 0x00000000000c5947 */ /* 0x000fea0003800000 */
[----:B------:R-:W5:Y:S02]  /*56b0*/  LDG.E.U8 R218, desc[UR36][R10.64+0xb8] ;  /* 0x0000b8240ada7981 */ /* 0x000f64000c1e1100 */
[----:B-----5:R-:W-:-:S05]  /*56c0*/  PRMT R8, R218, 0x8880, RZ ;  /* 0x00008880da087816 */ /* 0x020fca00000000ff */
[----:B------:R-:W-:-:S07]  /*56d0*/  IMAD R19, R8, R217, RZ ;  /* 0x000000d908137224 */ /* 0x000fce00078e02ff */
.L_x_215:
[----:B------:R-:W-:Y:S05]  /*56e0*/  BSYNC B1 ;  /* 0x0000000000017941 */ /* 0x000fea0003800000 */
.L_x_214:
[----:B---3--:R-:W-:Y:S01]  /*56f0*/  @!P5 IMAD R9, R212, R216, R19 ;  /* 0x000000d8d409d224 */ /* 0x008fe200078e0213 */
[----:B------:R-:W-:Y:S04]  /*5700*/  BSSY B1, `(.L_x_216) ;  /* 0x0000006000017945 */ /* 0x000fe80003800000 */
[----:B------:R3:W-:Y:S01]  /*5710*/  @!P5 STG.E.U8 desc[UR36][R4.64+0xb8], R9 ;  /* 0x0000b8090400d986 */ /* 0x0007e2000c101124 */
[----:B------:R-:W-:Y:S05]  /*5720*/  @P4 BRA `(.L_x_217) ;  /* 0x00000000000c4947 */ /* 0x000fea0003800000 */
[----:B------:R-:W5:Y:S02]  /*5730*/  LDG.E.U8 R218, desc[UR36][R10.64+0xb9] ;  /* 0x0000b9240ada7981 */ /* 0x000f64000c1e1100 */
[----:B-----5:R-:W-:-:S05]  /*5740*/  PRMT R8, R218, 0x8880, RZ ;  /* 0x00008880da087816 */ /* 0x020fca00000000ff */
[----:B------:R-:W-:-:S07]  /*5750*/  IMAD R19, R8, R217, RZ ;  /* 0x000000d908137224 */ /* 0x000fce00078e02ff */
.L_x_217:
[----:B------:R-:W-:Y:S05]  /*5760*/  BSYNC B1 ;  /* 0x0000000000017941 */ /* 0x000fea0003800000 */
.L_x_216:
        /* <DEDUP_REMOVED lines=13> */
.L_x_219:
[----:B------:R-:W-:Y:S05]  /*5840*/  BSYNC B1 ;  /* 0x0000000000017941 */ /* 0x000fea0003800000 */
.L_x_218:
[----:B---3--:R-:W-:Y:S01]  /*5850*/  @!P1 IMAD R9, R214, R216, R19 ;  /* 0x000000d8d6099224 */ /* 0x008fe200078e0213 */
[----:B------:R-:W-:Y:S04]  /*5860*/  BSSY B1, `(.L_x_220) ;  /* 0x0000006000017945 */ /* 0x000fe80003800000 */
[----:B------:R3:W-:Y:S01]  /*5870*/  @!P1 STG.E.U8 desc[UR36][R6.64+0xb8], R9 ;  /* 0x0000b80906009986 */ /* 0x0007e2000c101124 */
[----:B------:R-:W-:Y:S05]  /*5880*/  @P0 BRA `(.L_x_221) ;  /* 0x00000000000c0947 */ /* 0x000fea0003800000 */
[----:B------:R-:W5:Y:S02]  /*5890*/  LDG.E.U8 R218, desc[UR36][R14.64+0xb9] ;  /* 0x0000b9240eda7981 */ /* 0x000f64000c1e1100 */
[----:B-----5:R-:W-:-:S05]  /*58a0*/  PRMT R8, R218, 0x8880, RZ ;  /* 0x00008880da087816 */ /* 0x020fca00000000ff */
[----:B------:R-:W-:-:S07]  /*58b0*/  IMAD R19, R8, R217, RZ ;  /* 0x000000d908137224 */ /* 0x000fce00078e02ff */
.L_x_221:
[----:B------:R-:W-:Y:S05]  /*58c0*/  BSYNC B1 ;  /* 0x0000000000017941 */ /* 0x000fea0003800000 */
.L_x_220:
[----:B------:R-:W-:Y:S01]  /*58d0*/  @!P0 IMAD R215, R215, R216, R19 ;  /* 0x000000d8d7d78224 */ /* 0x000fe200078e0213 */
[----:B------:R-:W-:Y:S04]  /*58e0*/  BSSY B1, `(.L_x_222) ;  /* 0x0000006000017945 */ /* 0x000fe80003800000 */
[----:B------:R0:W-:Y:S01]  /*58f0*/  @!P0 STG.E.U8 desc[UR36][R6.64+0xb9], R215 ;  /* 0x0000b9d706008986 */ /* 0x0001e2000c101124 */
[----:B------:R-:W-:Y:S05]  /*5900*/  @P5 BRA `(.L_x_223) ;  /* 0x00000000000c5947 */ /* 0x000fea0003800000 */
[----:B------:R-:W5:Y:S02]  /*5910*/  LDG.E.U8 R218, desc[UR36][R10.64+0xc0] ;  /* 0x0000c0240ada7981 */ /* 0x000f64000c1e1100 */
[----:B-----5:R-:W-:-:S05]  /*5920*/  PRMT R8, R218, 0x8880, RZ ;  /* 0x00008880da087816 */ /* 0x020fca00000000ff */
[----:B------:R-:W-:-:S07]  /*5930*/  IMAD R19, R8, R217, RZ ;  /* 0x000000d908137224 */ /* 0x000fce00078e02ff */
.L_x_223:
[----:B------:R-:W-:Y:S05]  /*5940*/  BSYNC B1 ;  /* 0x0000000000017941 */ /* 0x000fea0003800000 */
.L_x_222:
[----:B---3--:R-:W-:Y:S01]  /*5950*/  @!P5 IMAD R9, R24, R216, R19 ;  /* 0x000000d81809d224 */ /* 0x008fe200078e0213 */
[----:B------:R-:W-:Y:S04]  /*5960*/  BSSY B1, `(.L_x_224) ;  /* 0x0000006000017945 */ /* 0x000fe80003800000 */
[----:B------:R3:W-:Y:S01]  /*5970*/  @!P5 STG.E.U8 desc[UR36][R4.64+0xc0], R9 ;  /* 0x0000c0090400d986 */ /* 0x0007e2000c101124 */
[----:B------:R-:W-:Y:S05]  /*5980*/  @P4 BRA `(.L_x_225) ;  /* 0x00000000000c4947 */ /* 0x000fea0003800000 */
[----:B------:R-:W5:Y:S02]  /*5990*/  LDG.E.U8 R218, desc[UR36][R10.64+0xc1] ;  /* 0x0000c1240ada7981 */ /* 0x000f64000c1e1100 */
[----:B-----5:R-:W-:-:S05]  /*59a0*/  PRMT R8, R218, 0x8880, RZ ;  /* 0x00008880da087816 */ /* 0x020fca00000000ff */
[----:B------:R-:W-:-:S07]  /*59b0*/  IMAD R19, R8, R217, RZ ;  /* 0x000000d908137224 */ /* 0x000fce00078e02ff */
.L_x_225:
[----:B------:R-:W-:Y:S05]  /*59c0*/  BSYNC B1 ;  /* 0x0000000000017941 */ /* 0x000fea0003800000 */
.L_x_224:
        /* <DEDUP_REMOVED lines=13> */
.L_x_227:
[----:B------:R-:W-:Y:S05]  /*5aa0*/  BSYNC B1 ;  /* 0x0000000000017941 */ /* 0x000fea0003800000 */
.L_x_226:
[----:B---3--:R-:W-:Y:S01]  /*5ab0*/  @!P3 IMAD R9, R26, R216, R19 ;  /* 0x000000d81a09b224 */ /* 0x008fe200078e0213 */
[----:B------:R-:W-:Y:S04]  /*5ac0*/  BSSY B1, `(.L_x_228) ;  /* 0x0000006000017945 */ /* 0x000fe80003800000 */
[----:B------:R3:W-:Y:S01]  /*5ad0*/  @!P3 STG.E.U8 desc[UR36][R6.64+0xc0], R9 ;  /* 0x0000c0090600b986 */ /* 0x0007e2000c101124 */
[----:B------:R-:W-:Y:S05]  /*5ae0*/  @P2 BRA `(.L_x_229) ;  /* 0x00000000000c2947 */ /* 0x000fea0003800000 */
[----:B------:R-:W5:Y:S02]  /*5af0*/  LDG.E.U8 R218, desc[UR36][R14.64+0xc1] ;  /* 0x0000c1240eda7981 */ /* 0x000f64000c1e1100 */
[----:B-----5:R-:W-:-:S05]  /*5b00*/  PRMT R8, R218, 0x8880, RZ ;  /* 0x00008880da087816 */ /* 0x020fca00000000ff */
[----:B------:R-:W-:-:S07]  /*5b10*/  IMAD R19, R8, R217, RZ ;  /* 0x000000d908137224 */ /* 0x000fce00078e02ff */
.L_x_229:
[----:B------:R-:W-:Y:S05]  /*5b20*/  BSYNC B1 ;  /* 0x0000000000017941 */ /* 0x000fea0003800000 */
.L_x_228:
[----:B------:R-:W-:Y:S01]  /*5b30*/  @!P2 IMAD R27, R27, R216, R19 ;  /* 0x000000d81b1ba224 */ /* 0x000fe200078e0213 */
[----:B------:R-:W-:Y:S04]  /*5b40*/  BSSY B1, `(.L_x_230) ;  /* 0x0000006000017945 */ /* 0x000fe80003800000 */
[----:B------:R0:W-:Y:S01]  /*5b50*/  @!P2 STG.E.U8 desc[UR36][R6.64+0xc1], R27 ;  /* 0x0000c11b0600a986 */ /* 0x0001e2000c101124 */
[----:B------:R-:W-:Y:S05]  /*5b60*/  @P5 BRA `(.L_x_231) ;  /* 0x00000000000c5947 */ /* 0x000fea0003800000 */
[----:B------:R-:W5:Y:S02]  /*5b70*/  LDG.E.U8 R218, desc[UR36][R10.64+0xc8] ;  /* 0x0000c8240ada7981 */ /* 0x000f64000c1e1100 */
[----:B-----5:R-:W-:-:S05]  /*5b80*/  PRMT R8, R218, 0x8880, RZ ;  /* 0x00008880da087816 */ /* 0x020fca00000000ff */
[----:B------:R-:W-:-:S07]  /*5b90*/  IMAD R19, R8, R217, RZ ;  /* 0x000000d908137224 */ /* 0x000fce00078e02ff */
.L_x_231:
[----:B------:R-:W-:Y:S05]  /*5ba0*/  BSYNC B1 ;  /* 0x0000000000017941 */ /* 0x000fea0003800000 */
.L_x_230:
[----:B---3--:R-:W-:Y:S01]  /*5bb0*/  @!P5 IMAD R9, R28, R216, R19 ;  /* 0x000000d81c09d224 */ /* 0x008fe200078e0213 */
[----:B------:R-:W-:Y:S04]  /*5bc0*/  BSSY B1, `(.L_x_232) ;  /* 0x0000006000017945 */ /* 0x000fe80003800000 */
[----:B------:R3:W-:Y:S01]  /*5bd0*/  @!P5 STG.E.U8 desc[UR36][R4.64+0xc8], R9 ;  /* 0x0000c8090400d986 */ /* 0x0007e2000c101124 */
[----:B------:R-:W-:Y:S05]  /*5be0*/  @P4 BRA `(.L_x_233) ;  /* 0x00000000000c4947 */ /* 0x000fea0003800000 */
[----:B------:R-:W5:Y:S02]  /*5bf0*/  LDG.E.U8 R218, desc[UR36][R10.64+0xc9] ;  /* 0x0000c9240ada7981 */ /* 0x000f64000c1e1100 */
[----:B-----5:R-:W-:-:S05]  /*5c00*/  PRMT R8, R218, 0x8880, RZ ;  /* 0x00008880da087816 */ /* 0x020fca00000000ff */
[----:B------:R-:W-:-:S07]  /*5c10*/  IMAD R19, R8, R217, RZ ;  /* 0x000000d908137224 */ /* 0x000fce00078e02ff */
.L_x_233:
[----:B------:R-:W-:Y:S05]  /*5c20*/  BSYNC B1 ;  /* 0x0000000000017941 */ /* 0x000fea0003800000 */
.L_x_232:
        /* <DEDUP_REMOVED lines=13> */
.L_x_235:
[----:B------:R-:W-:Y:S05]  /*5d00*/  BSYNC B1 ;  /* 0x0000000000017941 */ /* 0x000fea0003800000 */
.L_x_234:
[----:B---3--:R-:W-:Y:S01]  /*5d10*/  @!P1 IMAD R9, R30, R216, R19 ;  /* 0x000000d81e099224 */ /* 0x008fe200078e0213 */
[----:B------:R-:W-:Y:S04]  /*5d20*/  BSSY B1, `(.L_x_236) ;  /* 0x0000006000017945 */ /* 0x000fe80003800000 */
[----:B------:R3:W-:Y:S01]  /*5d30*/  @!P1 STG.E.U8 desc[UR36][R6.64+0xc8], R9 ;  /* 0x0000c80906009986 */ /* 0x0007e2000c101124 */
[----:B------:R-:W-:Y:S05]  /*5d40*/  @P0 BRA `(.L_x_237) ;  /* 0x00000000000c0947 */ /* 0x000fea0003800000 */
[----:B------:R-:W5:Y:S02]  /*5d50*/  LDG.E.U8 R218, desc[UR36][R14.64+0xc9] ;  /* 0x0000c9240eda7981 */ /* 0x000f64000c1e1100 */
[----:B-----5:R-:W-:-:S05]  /*5d60*/  PRMT R8, R218, 0x8880, RZ ;  /* 0x00008880da087816 */ /* 0x020fca00000000ff */
[----:B------:R-:W-:-:S07]  /*5d70*/  IMAD R19, R8, R217, RZ ;  /* 0x000000d908137224 */ /* 0x000fce00078e02ff */
.L_x_237:
[----:B------:R-:W-:Y:S05]  /*5d80*/  BSYNC B1 ;  /* 0x0000000000017941 */ /* 0x000fea0003800000 */
.L_x_236:
[----:B------:R-:W-:Y:S01]  /*5d90*/  @!P0 IMAD R31, R31, R216, R19 ;  /* 0x000000d81f1f8224 */ /* 0x000fe200078e0213 */
[----:B------:R-:W-:Y:S04]  /*5da0*/  BSSY B1, `(.L_x_238) ;  /* 0x0000006000017945 */ /* 0x000fe80003800000 */
[----:B------:R0:W-:Y:S01]  /*5db0*/  @!P0 STG.E.U8 desc[UR36][R6.64+0xc9], R31 ;  /* 0x0000c91f06008986 */ /* 0x0001e2000c101124 */
[----:B------:R-:W-:Y:S05]  /*5dc0*/  @P5 BRA `(.L_x_239) ;  /* 0x00000000000c5947 */ /* 0x000fea0003800000 */
[----:B------:R-:W5:Y:S02]  /*5dd0*/  LDG.E.U8 R218, desc[UR36][R10.64+0xd0] ;  /* 0x0000d0240ada7981 */ /* 0x000f64000c1e1100 */
[----:B-----5:R-:W-:-:S05]  /*5de0*/  PRMT R8, R218, 0x8880, RZ ;  /* 0x00008880da087816 */ /* 0x020fca00000000ff */
[----:B------:R-:W-:-:S07]  /*5df0*/  IMAD R19, R8, R217, RZ ;  /* 0x000000d908137224 */ /* 0x000fce00078e02ff */
.L_x_239:
[----:B------:R-:W-:Y:S05]  /*5e00*/  BSYNC B1 ;  /* 0x0000000000017941 */ /* 0x000fea0003800000 */
.L_x_238:
[----:B---3--:R-:W-:Y:S01]  /*5e10*/  @!P5 IMAD R9, R32, R216, R19 ;  /* 0x000000d82009d224 */ /* 0x008fe200078e0213 */
[----:B------:R-:W-:Y:S04]  /*5e20*/  BSSY B1, `(.L_x_240) ;  /* 0x0000006000017945 */ /* 0x000fe80003800000 */
[----:B------:R3:W-:Y:S01]  /*5e30*/  @!P5 STG.E.U8 desc[UR36][R4.64+0xd0], R9 ;  /* 0x0000d0090400d986 */ /* 0x0007e2000c101124 */
[----:B------:R-:W-:Y:S05]  /*5e40*/  @P4 BRA `(.L_x_241) ;  /* 0x00000000000c4947 */ /* 0x000fea0003800000 */
[----:B------:R-:W5:Y:S02]  /*5e50*/  LDG.E.U8 R218, desc[UR36][R10.64+0xd1] ;  /* 0x0000d1240ada7981 */ /* 0x000f64000c1e1100 */
[----:B-----5:R-:W-:-:S05]  /*5e60*/  PRMT R8, R218, 0x8880, RZ ;  /* 0x00008880da087816 */ /* 0x020fca00000000ff */
[----:B------:R-:W-:-:S07]  /*5e70*/  IMAD R19, R8, R217, RZ ;  /* 0x000000d908137224 */ /* 0x000fce00078e02ff */
.L_x_241:
[----:B------:R-:W-:Y:S05]  /*5e80*/  BSYNC B1 ;  /* 0x0000000000017941 */ /* 0x000fea0003800000 */
.L_x_240:
        /* <DEDUP_REMOVED lines=13> */
.L_x_243:
[----:B------:R-:W-:Y:S05]  /*5f60*/  BSYNC B1 ;  /* 0x0000000000017941 */ /* 0x000fea0003800000 */
.L_x_242:
[----:B---3--:R-:W-:Y:S01]  /*5f70*/  @!P3 IMAD R9, R34, R216, R19 ;  /* 0x000000d82209b224 */ /* 0x008fe200078e0213 */
[----:B------:R-:W-:Y:S04]  /*5f80*/  BSSY B1, `(.L_x_244) ;  /* 0x0000006000017945 */ /* 0x000fe80003800000 */
[----:B------:R3:W-:Y:S01]  /*5f90*/  @!P3 STG.E.U8 desc[UR36][R6.64+0xd0], R9 ;  /* 0x0000d0090600b986 */ /* 0x0007e2000c101124 */
[----:B------:R-:W-:Y:S05]  /*5fa0*/  @P2 BRA `(.L_x_245) ;  /* 0x00000000000c2947 */ /* 0x000fea0003800000 */
[----:B------:R-:W5:Y:S02]  /*5fb0*/  LDG.E.U8 R218, desc[UR36][R14.64+0xd1] ;  /* 0x0000d1240eda7981 */ /* 0x000f64000c1e1100 */
[----:B-----5:R-:W-:-:S05]  /*5fc0*/  PRMT R8, R218, 0x8880, RZ ;  /* 0x00008880da087816 */ /* 0x020fca00000000ff */
[----:B------:R-:W-:-:S07]  /*5fd0*/  IMAD R19, R8, R217, RZ ;  /* 0x000000d908137224 */ /* 0x000fce00078e02ff */
.L_x_245:
[----:B------:R-:W-:Y:S05]  /*5fe0*/  BSYNC B1 ;  /* 0x0000000000017941 */ /* 0x000fea0003800000 */
.L_x_244:
[----:B------:R-:W-:Y:S01]  /*5ff0*/  @!P2 IMAD R35, R35, R216, R19 ;  /* 0x000000d82323a224 */ /* 0x000fe200078e0213 */
[----:B------:R-:W-:Y:S04]  /*6000*/  BSSY B1, `(.L_x_246) ;  /* 0x0000006000017945 */ /* 0x000fe80003800000 */
[----:B------:R0:W-:Y:S01]  /*6010*/  @!P2 STG.E.U8 desc[UR36][R6.64+0xd1], R35 ;  /* 0x0000d1230600a986 */ /* 0x0001e2000c101124 */
[----:B------:R-:W-:Y:S05]  /*6020*/  @P5 BRA `(.L_x_247) ;  /* 0x00000000000c5947 */ /* 0x000fea0003800000 */
[----:B------:R-:W5:Y:S02]  /*6030*/  LDG.E.U8 R218, desc[UR36][R10.64+0xd8] ;  /* 0x0000d8240ada7981 */ /* 0x000f64000c1e1100 */
[----:B-----5:R-:W-:-:S05]  /*6040*/  PRMT R8, R218, 0x8880, RZ ;  /* 0x00008880da087816 */ /* 0x020fca00000000ff */
[----:B------:R-:W-:-:S07]  /*6050*/  IMAD R19, R8, R217, RZ ;  /* 0x000000d908137224 */ /* 0x000fce00078e02ff */
.L_x_247:
[----:B------:R-:W-:Y:S05]  /*6060*/  BSYNC B1 ;  /* 0x0000000000017941 */ /* 0x000fea0003800000 */
.L_x_246:
[----:B---3--:R-:W-:Y:S01]  /*6070*/  @!P5 IMAD R9, R36, R216, R19 ;  /* 0x000000d82409d224 */ /* 0x008fe200078e0213 */
[----:B------:R-:W-:Y:S04]  /*6080*/  BSSY B1, `(.L_x_248) ;  /* 0x0000006000017945 */ /* 0x000fe80003800000 */
[----:B------:R3:W-:Y:S01]  /*6090*/  @!P5 STG.E.U8 desc[UR36][R4.64+0xd8], R9 ;  /* 0x0000d8090400d986 */ /* 0x0007e2000c101124 */
[----:B------:R-:W-:Y:S05]  /*60a0*/  @P4 BRA `(.L_x_249) ;  /* 0x00000000000c4947 */ /* 0x000fea0003800000 */
[----:B------:R-:W5:Y:S02]  /*60b0*/  LDG.E.U8 R218, desc[UR36][R10.64+0xd9] ;  /* 0x0000d9240ada7981 */ /* 0x000f64000c1e1100 */
[----:B-----5:R-:W-:-:S05]  /*60c0*/  PRMT R8, R218, 0x8880, RZ ;  /* 0x00008880da087816 */ /* 0x020fca00000000ff */
[----:B------:R-:W-:-:S07]  /*60d0*/  IMAD R19, R8, R217, RZ ;  /* 0x000000d908137224 */ /* 0x000fce00078e02ff */
.L_x_249:
[----:B------:R-:W-:Y:S05]  /*60e0*/  BSYNC B1 ;  /* 0x0000000000017941 */ /* 0x000fea0003800000 */
.L_x_248:
        /* <DEDUP_REMOVED lines=13> */
.L_x_251:
[----:B------:R-:W-:Y:S05]  /*61c0*/  BSYNC B1 ;  /* 0x0000000000017941 */ /* 0x000fea0003800000 */
.L_x_250:
[----:B---3--:R-:W-:Y:S01]  /*61d0*/  @!P1 IMAD R9, R38, R216, R19 ;  /* 0x000000d826099224 */ /* 0x008fe200078e0213 */
[----:B------:R-:W-:Y:S04]  /*61e0*/  BSSY B1, `(.L_x_252) ;  /* 0x0000006000017945 */ /* 0x000fe80003800000 */
[----:B------:R3:W-:Y:S01]  /*61f0*/  @!P1 STG.E.U8 desc[UR36][R6.64+0xd8], R9 ;  /* 0x0000d80906009986 */ /* 0x0007e2000c101124 */
[----:B------:R-:W-:Y:S05]  /*6200*/  @P0 BRA `(.L_x_253) ;  /* 0x00000000000c0947 */ /* 0x000fea0003800000 */
[----:B------:R-:W5:Y:S02]  /*6210*/  LDG.E.U8 R218, desc[UR36][R14.64+0xd9] ;  /* 0x0000d9240eda7981 */ /* 0x000f64000c1e1100 */
[----:B-----5:R-:W-:-:S05]  /*6220*/  PRMT R8, R218, 0x8880, RZ ;  /* 0x00008880da087816 */ /* 0x020fca00000000ff */
[----:B------:R-:W-:-:S07]  /*6230*/  IMAD R19, R8, R217, RZ ;  /* 0x000000d908137224 */ /* 0x000fce00078e02ff */
.L_x_253:
[----:B------:R-:W-:Y:S05]  /*6240*/  BSYNC B1 ;  /* 0x0000000000017941 */ /* 0x000fea0003800000 */
.L_x_252:
[----:B------:R-:W-:Y:S01]  /*6250*/  @!P0 IMAD R39, R39, R216, R19 ;  /* 0x000000d827278224 */ /* 0x000fe200078e0213 */
[----:B------:R-:W-:Y:S04]  /*6260*/  BSSY B1, `(.L_x_254) ;  /* 0x0000006000017945 */ /* 0x000fe80003800000 */
[----:B------:R0:W-:Y:S01]  /*6270*/  @!P0 STG.E.U8 desc[UR36][R6.64+0xd9], R39 ;  /* 0x0000d92706008986 */ /* 0x0001e2000c101124 */
[----:B------:R-:W-:Y:S05]  /*6280*/  @P5 BRA `(.L_x_255) ;  /* 0x00000000000c5947 */ /* 0x000fea0003800000 */
[----:B------:R-:W5:Y:S02]  /*6290*/  LDG.E.U8 R218, desc[UR36][R10.64+0xe0] ;  /* 0x0000e0240ada7981 */ /* 0x000f64000c1e1100 */
[----:B-----5:R-:W-:-:S05]  /*62a0*/  PRMT R8, R218, 0x8880, RZ ;  /* 0x00008880da087816 */ /* 0x020fca00000000ff */
[----:B------:R-:W-:-:S07]  /*62b0*/  IMAD R19, R8, R217, RZ ;  /* 0x000000d908137224 */ /* 0x000fce00078e02ff */
.L_x_255:
[----:B------:R-:W-:Y:S05]  /*62c0*/  BSYNC B1 ;  /* 0x0000000000017941 */ /* 0x000fea0003800000 */
.L_x_254:
[----:B---3--:R-:W-:Y:S01]  /*62d0*/  @!P5 IMAD R9, R40, R216, R19 ;  /* 0x000000d82809d224 */ /* 0x008fe200078e0213 */
[----:B------:R-:W-:Y:S04]  /*62e0*/  BSSY B1, `(.L_x_256) ;  /* 0x0000006000017945 */ /* 0x000fe80003800000 */
[----:B------:R3:W-:Y:S01]  /*62f0*/  @!P5 STG.E.U8 desc[UR36][R4.64+0xe0], R9 ;  /* 0x0000e0090400d986 */ /* 0x0007e2000c101124 */
[----:B------:R-:W-:Y:S05]  /*6300*/  @P4 BRA `(.L_x_257) ;  /* 0x00000000000c4947 */ /* 0x000fea0003800000 */
[----:B------:R-:W5:Y:S02]  /*6310*/  LDG.E.U8 R218, desc[UR36][R10.64+0xe1] ;  /* 0x0000e1240ada7981 */ /* 0x000f64000c1e1100 */
[----:B-----5:R-:W-:-:S05]  /*6320*/  PRMT R8, R218, 0x8880, RZ ;  /* 0x00008880da087816 */ /* 0x020fca00000000ff */
[----:B------:R-:W-:-:S07]  /*6330*/  IMAD R19, R8, R217, RZ ;  /* 0x000000d908137224 */ /* 0x000fce00078e02ff */
.L_x_257:
[----:B------:R-:W-:Y:S05]  /*6340*/  BSYNC B1 ;  /* 0x0000000000017941 */ /* 0x000fea0003800000 */
.L_x_256:
        /* <DEDUP_REMOVED lines=13> */
.L_x_259:
[----:B------:R-:W-:Y:S05]  /*6420*/  BSYNC B1 ;  /* 0x0000000000017941 */ /* 0x000fea0003800000 */
.L_x_258:
[----:B---3--:R-:W-:Y:S01]  /*6430*/  @!P3 IMAD R9, R42, R216, R19 ;  /* 0x000000d82a09b224 */ /* 0x008fe200078e0213 */
[----:B------:R-:W-:Y:S04]  /*6440*/  BSSY B1, `(.L_x_260) ;  /* 0x0000006000017945 */ /* 0x000fe80003800000 */
[----:B------:R3:W-:Y:S01]  /*6450*/  @!P3 STG.E.U8 desc[UR36][R6.64+0xe0], R9 ;  /* 0x0000e0090600b986 */ /* 0x0007e2000c101124 */
[----:B------:R-:W-:Y:S05]  /*6460*/  @P2 BRA `(.L_x_261) ;  /* 0x00000000000c2947 */ /* 0x000fea0003800000 */
[----:B------:R-:W5:Y:S02]  /*6470*/  LDG.E.U8 R218, desc[UR36][R14.64+0xe1] ;  /* 0x0000e1240eda7981 */ /* 0x000f64000c1e1100 */
[----:B-----5:R-:W-:-:S05]  /*6480*/  PRMT R8, R218, 0x8880, RZ ;  /* 0x00008880da087816 */ /* 0x020fca00000000ff */
[----:B------:R-:W-:-:S07]  /*6490*/  IMAD R19, R8, R217, RZ ;  /* 0x000000d908137224 */ /* 0x000fce00078e02ff */
.L_x_261:
[----:B------:R-:W-:Y:S05]  /*64a0*/  BSYNC B1 ;  /* 0x0000000000017941 */ /* 0x000fea0003800000 */
.L_x_260:
[----:B------:R-:W-:Y:S01]  /*64b0*/  @!P2 IMAD R43, R43, R216, R19 ;  /* 0x000000d82b2ba224 */ /* 0x000fe200078e0213 */
[----:B------:R-:W-:Y:S04]  /*64c0*/  BSSY B1, `(.L_x_262) ;  /* 0x0000006000017945 */ /* 0x000fe80003800000 */
[----:B------:R0:W-:Y:S01]  /*64d0*/  @!P2 STG.E.U8 desc[UR36][R6.64+0xe1], R43 ;  /* 0x0000e12b0600a986 */ /* 0x0001e2000c101124 */
[----:B------:R-:W-:Y:S05]  /*64e0*/  @P5 BRA `(.L_x_263) ;  /* 0x00000000000c5947 */ /* 0x000fea0003800000 */
[----:B------:R-:W5:Y:S02]  /*64f0*/  LDG.E.U8 R218, desc[UR36][R10.64+0xe8] ;  /* 0x0000e8240ada7981 */ /* 0x000f64000c1e1100 */
[----:B-----5:R-:W-:-:S05]  /*6500*/  PRMT R8, R218, 0x8880, RZ ;  /* 0x00008880da087816 */ /* 0x020fca00000000ff */
[----:B------:R-:W-:-:S07]  /*6510*/  IMAD R19, R8, R217, RZ ;  /* 0x000000d908137224 */ /* 0x000fce00078e02ff */
.L_x_263:
[----:B------:R-:W-:Y:S05]  /*6520*/  BSYNC B1 ;  /* 0x0000000000017941 */ /* 0x000fea0003800000 */
.L_x_262:
[----:B---3--:R-:W-:Y:S01]  /*6530*/  @!P5 IMAD R9, R44, R216, R19 ;  /* 0x000000d82c09d224 */ /* 0x008fe200078e0213 */
[----:B------:R-:W-:Y:S04]  /*6540*/  BSSY B1, `(.L_x_264) ;  /* 0x0000006000017945 */ /* 0x000fe80003800000 */
[----:B------:R3:W-:Y:S01]  /*6550*/  @!P5 STG.E.U8 desc[UR36][R4.64+0xe8], R9 ;  /* 0x0000e8090400d986 */ /* 0x0007e2000c101124 */
[----:B------:R-:W-:Y:S05]  /*6560*/  @P4 BRA `(.L_x_265) ;  /* 0x00000000000c4947 */ /* 0x000fea0003800000 */
[----:B------:R-:W5:Y:S02]  /*6570*/  LDG.E.U8 R218, desc[UR36][R10.64+0xe9] ;  /* 0x0000e9240ada7981 */ /* 0x000f64000c1e1100 */
[----:B-----5:R-:W-:-:S05]  /*6580*/  PRMT R8, R218, 0x8880, RZ ;  /* 0x00008880da087816 */ /* 0x020fca00000000ff */
[----:B------:R-:W-:-:S07]  /*6590*/  IMAD R19, R8, R217, RZ ;  /* 0x000000d908137224 */ /* 0x000fce00078e02ff */
.L_x_265:
[----:B------:R-:W-:Y:S05]  /*65a0*/  BSYNC B1 ;  /* 0x0000000000017941 */ /* 0x000fea0003800000 */
.L_x_264:
        /* <DEDUP_REMOVED lines=13> */
.L_x_267:
[----:B------:R-:W-:Y:S05]  /*6680*/  BSYNC B1 ;  /* 0x0000000000017941 */ /* 0x000fea0003800000 */
.L_x_266:
[----:B---3--:R-:W-:Y:S01]  /*6690*/  @!P1 IMAD R9, R46, R216, R19 ;  /* 0x000000d82e099224 */ /* 0x008fe200078e0213 */
[----:B------:R-:W-:Y:S04]  /*66a0*/  BSSY B1, `(.L_x_268) ;  /* 0x0000006000017945 */ /* 0x000fe80003800000 */
[----:B------:R3:W-:Y:S01]  /*66b0*/  @!P1 STG.E.U8 desc[UR36][R6.64+0xe8], R9 ;  /* 0x0000e80906009986 */ /* 0x0007e2000c101124 */
[----:B------:R-:W-:Y:S05]  /*66c0*/  @P0 BRA `(.L_x_269) ;  /* 0x00000000000c0947 */ /* 0x000fea0003800000 */
[----:B------:R-:W5:Y:S02]  /*66d0*/  LDG.E.U8 R218, desc[UR36][R14.64+0xe9] ;  /* 0x0000e9240eda7981 */ /* 0x000f64000c1e1100 */
[----:B-----5:R-:W-:-:S05]  /*66e0*/  PRMT R8, R218, 0x8880, RZ ;  /* 0x00008880da087816 */ /* 0x020fca00000000ff */
[----:B------:R-:W-:-:S07]  /*66f0*/  IMAD R19, R8, R217, RZ ;  /* 0x000000d908137224 */ /* 0x000fce00078e02ff */
.L_x_269:
[----:B------:R-:W-:Y:S05]  /*6700*/  BSYNC B1 ;  /* 0x0000000000017941 */ /* 0x000fea0003800000 */
.L_x_268:
[----:B------:R-:W-:Y:S01]  /*6710*/  @!P0 IMAD R47, R47, R216, R19 ;  /* 0x000000d82f2f8224 */ /* 0x000fe200078e0213 */
[----:B------:R-:W-:Y:S04]  /*6720*/  BSSY B1, `(.L_x_270) ;  /* 0x0000006000017945 */ /* 0x000fe80003800000 */
[----:B------:R0:W-:Y:S01]  /*6730*/  @!P0 STG.E.U8 desc[UR36][R6.64+0xe9], R47 ;  /* 0x0000e92f06008986 */ /* 0x0001e2000c101124 */
[----:B------:R-:W-:Y:S05]  /*6740*/  @P5 BRA `(.L_x_271) ;  /* 0x00000000000c5947 */ /* 0x000fea0003800000 */
[----:B------:R-:W5:Y:S02]  /*6750*/  LDG.E.U8 R218, desc[UR36][R10.64+0xf0] ;  /* 0x0000f0240ada7981 */ /* 0x000f64000c1e1100 */
[----:B-----5:R-:W-:-:S05]  /*6760*/  PRMT R8, R218, 0x8880, RZ ;  /* 0x00008880da087816 */ /* 0x020fca00000000ff */
[----:B------:R-:W-:-:S07]  /*6770*/  IMAD R19, R8, R217, RZ ;  /* 0x000000d908137224 */ /* 0x000fce00078e02ff */
.L_x_271:
[----:B------:R-:W-:Y:S05]  /*6780*/  BSYNC B1 ;  /* 0x0000000000017941 */ /* 0x000fea0003800000 */
.L_x_270:
[----:B---3--:R-:W-:Y:S01]  /*6790*/  @!P5 IMAD R9, R48, R216, R19 ;  /* 0x000000d83009d224 */ /* 0x008fe200078e0213 */
[----:B------:R-:W-:Y:S04]  /*67a0*/  BSSY B1, `(.L_x_272) ;  /* 0x0000006000017945 */ /* 0x000fe80003800000 */
[----:B------:R3:W-:Y:S01]  /*67b0*/  @!P5 STG.E.U8 desc[UR36][R4.64+0xf0], R9 ;  /* 0x0000f0090400d986 */ /* 0x0007e2000c101124 */
[----:B------:R-:W-:Y:S05]  /*67c0*/  @P4 BRA `(.L_x_273) ;  /* 0x00000000000c4947 */ /* 0x000fea0003800000 */
[----:B------:R-:W5:Y:S02]  /*67d0*/  LDG.E.U8 R218, desc[UR36][R10.64+0xf1] ;  /* 0x0000f1240ada7981 */ /* 0x000f64000c1e1100 */
[----:B-----5:R-:W-:-:S05]  /*67e0*/  PRMT R8, R218, 0x8880, RZ ;  /* 0x00008880da087816 */ /* 0x020fca00000000ff */
[----:B------:R-:W-:-:S07]  /*67f0*/  IMAD R19, R8, R217, RZ ;  /* 0x000000d908137224 */ /* 0x000fce00078e02ff */
.L_x_273:
[----:B------:R-:W-:Y:S05]  /*6800*/  BSYNC B1 ;  /* 0x0000000000017941 */ /* 0x000fea0003800000 */
.L_x_272:
        /* <DEDUP_REMOVED lines=13> */
.L_x_275:
[----:B------:R-:W-:Y:S05]  /*68e0*/  BSYNC B1 ;  /* 0x0000000000017941 */ /* 0x000fea0003800000 */
.L_x_274:
[----:B---3--:R-:W-:Y:S01]  /*68f0*/  @!P3 IMAD R9, R50, R216, R19 ;  /* 0x000000d83209b224 */ /* 0x008fe200078e0213 */
[----:B------:R-:W-:Y:S04]  /*6900*/  BSSY B1, `(.L_x_276) ;  /* 0x0000006000017945 */ /* 0x000fe80003800000 */
[----:B------:R3:W-:Y:S01]  /*6910*/  @!P3 STG.E.U8 desc[UR36][R6.64+0xf0], R9 ;  /* 0x0000f0090600b986 */ /* 0x0007e2000c101124 */
[----:B------:R-:W-:Y:S05]  /*6920*/  @P2 BRA `(.L_x_277) ;  /* 0x00000000000c2947 */ /* 0x000fea0003800000 */
[----:B------:R-:W5:Y:S02]  /*6930*/  LDG.E.U8 R218, desc[UR36][R14.64+0xf1] ;  /* 0x0000f1240eda7981 */ /* 0x000f64000c1e1100 */
[----:B-----5:R-:W-:-:S05]  /*6940*/  PRMT R8, R218, 0x8880, RZ ;  /* 0x00008880da087816 */ /* 0x020fca00000000ff */
[----:B------:R-:W-:-:S07]  /*6950*/  IMAD R19, R8, R217, RZ ;  /* 0x000000d908137224 */ /* 0x000fce00078e02ff */
.L_x_277:
[----:B------:R-:W-:Y:S05]  /*6960*/  BSYNC B1 ;  /* 0x0000000000017941 */ /* 0x000fea0003800000 */
.L_x_276:
[----:B------:R-:W-:Y:S01]  /*6970*/  @!P2 IMAD R51, R51, R216, R19 ;  /* 0x000000d83333a224 */ /* 0x000fe200078e0213 */
[----:B------:R-:W-:Y:S04]  /*6980*/  BSSY B1, `(.L_x_278) ;  /* 0x0000006000017945 */ /* 0x000fe80003800000 */
[----:B------:R0:W-:Y:S01]  /*6990*/  @!P2 STG.E.U8 desc[UR36][R6.64+0xf1], R51 ;  /* 0x0000f1330600a986 */ /* 0x0001e2000c101124 */
[----:B------:R-:W-:Y:S05]  /*69a0*/  @P5 BRA `(.L_x_279) ;  /* 0x00000000000c5947 */ /* 0x000fea0003800000 */
[----:B------:R-:W5:Y:S02]  /*69b0*/  LDG.E.U8 R218, desc[UR36][R10.64+0xf8] ;  /* 0x0000f8240ada7981 */ /* 0x000f64000c1e1100 */
[----:B-----5:R-:W-:-:S05]  /*69c0*/  PRMT R8, R218, 0x8880, RZ ;  /* 0x00008880da087816 */ /* 0x020fca00000000ff */
[----:B------:R-:W-:-:S07]  /*69d0*/  IMAD R19, R8, R217, RZ ;  /* 0x000000d908137224 */ /* 0x000fce00078e02ff */
.L_x_279:
[----:B------:R-:W-:Y:S05]  /*69e0*/  BSYNC B1 ;  /* 0x0000000000017941 */ /* 0x000fea0003800000 */
.L_x_278:
[----:B---3--:R-:W-:Y:S01]  /*69f0*/  @!P5 IMAD R9, R52, R216, R19 ;  /* 0x000000d83409d224 */ /* 0x008fe200078e0213 */
[----:B------:R-:W-:Y:S04]  /*6a00*/  BSSY B1, `(.L_x_280) ;  /* 0x0000006000017945 */ /* 0x000fe80003800000 */
[----:B------:R3:W-:Y:S01]  /*6a10*/  @!P5 STG.E.U8 desc[UR36][R4.64+0xf8], R9 ;  /* 0x0000f8090400d986 */ /* 0x0007e2000c101124 */
[----:B------:R-:W-:Y:S05]  /*6a20*/  @P4 BRA `(.L_x_281) ;  /* 0x00000000000c4947 */ /* 0x000fea0003800000 */
[----:B------:R-:W5:Y:S02]  /*6a30*/  LDG.E.U8 R218, desc[UR36][R10.64+0xf9] ;  /* 0x0000f9240ada7981 */ /* 0x000f64000c1e1100 */
[----:B-----5:R-:W-:-:S05]  /*6a40*/  PRMT R8, R218, 0x8880, RZ ;  /* 0x00008880da087816 */ /* 0x020fca00000000ff */
[----:B------:R-:W-:-:S07]  /*6a50*/  IMAD R19, R8, R217, RZ ;  /* 0x000000d908137224 */ /* 0x000fce00078e02ff */
.L_x_281:
[----:B------:R-:W-:Y:S05]  /*6a60*/  BSYNC B1 ;  /* 0x0000000000017941 */ /* 0x000fea0003800000 */
.L_x_280:
        /* <DEDUP_REMOVED lines=13> */
.L_x_283:
[----:B------:R-:W-:Y:S05]  /*6b40*/  BSYNC B1 ;  /* 0x0000000000017941 */ /* 0x000fea0003800000 */
.L_x_282:
[----:B---3--:R-:W-:Y:S01]  /*6b50*/  @!P1 IMAD R9, R54, R216, R19 ;  /* 0x000000d836099224 */ /* 0x008fe200078e0213 */
[----:B------:R-:W-:Y:S04]  /*6b60*/  BSSY B1, `(.L_x_284) ;  /* 0x0000006000017945 */ /* 0x000fe80003800000 */
[----:B------:R3:W-:Y:S01]  /*6b70*/  @!P1 STG.E.U8 desc[UR36][R6.64+0xf8], R9 ;  /* 0x0000f80906009986 */ /* 0x0007e2000c101124 */
[----:B------:R-:W-:Y:S05]  /*6b80*/  @P0 BRA `(.L_x_285) ;  /* 0x00000000000c0947 */ /* 0x000fea0003800000 */
[----:B------:R-:W5:Y:S02]  /*6b90*/  LDG.E.U8 R218, desc[UR36][R14.64+0xf9] ;  /* 0x0000f9240eda7981 */ /* 0x000f64000c1e1100 */
[----:B-----5:R-:W-:-:S05]  /*6ba0*/  PRMT R8, R218, 0x8880, RZ ;  /* 0x00008880da087816 */ /* 0x020fca00000000ff */
[----:B------:R-:W-:-:S07]  /*6bb0*/  IMAD R19, R8, R217, RZ ;  /* 0x000000d908137224 */ /* 0x000fce00078e02ff */
.L_x_285:
[----:B------:R-:W-:Y:S05]  /*6bc0*/  BSYNC B1 ;  /* 0x0000000000017941 */ /* 0x000fea0003800000 */
.L_x_284:
[----:B------:R-:W-:Y:S01]  /*6bd0*/  @!P0 IMAD R55, R55, R216, R19 ;  /* 0x000000d837378224 */ /* 0x000fe200078e0213 */
[----:B------:R-:W-:Y:S04]  /*6be0*/  BSSY B1, `(.L_x_286) ;  /* 0x0000006000017945 */ /* 0x000fe80003800000 */
[----:B------:R0:W-:Y:S01]  /*6bf0*/  @!P0 STG.E.U8 desc[UR36][R6.64+0xf9], R55 ;  /* 0x0000f93706008986 */ /* 0x0001e2000c101124 */
[----:B------:R-:W-:Y:S05]  /*6c00*/  @P5 BRA `(.L_x_287) ;  /* 0x00000000000c5947 */ /* 0x000fea0003800000 */
[----:B------:R-:W5:Y:S02]  /*6c10*/  LDG.E.U8 R218, desc[UR36][R10.64+0x100] ;  /* 0x000100240ada7981 */ /* 0x000f64000c1e1100 */
[----:B-----5:R-:W-:-:S05]  /*6c20*/  PRMT R8, R218, 0x8880, RZ ;  /* 0x00008880da087816 */ /* 0x020fca00000000ff */
[----:B------:R-:W-:-:S07]  /*6c30*/  IMAD R19, R8, R217, RZ ;  /* 0x000000d908137224 */ /* 0x000fce00078e02ff */
.L_x_287:
[----:B------:R-:W-:Y:S05]  /*6c40*/  BSYNC B1 ;  /* 0x0000000000017941 */ /* 0x000fea0003800000 */
.L_x_286:
[----:B---3--:R-:W-:Y:S01]  /*6c50*/  @!P5 IMAD R9, R56, R216, R19 ;  /* 0x000000d83809d224 */ /* 0x008fe200078e0213 */
[----:B------:R-:W-:Y:S04]  /*6c60*/  BSSY B1, `(.L_x_288) ;  /* 0x0000006000017945 */ /* 0x000fe80003800000 */
[----:B------:R3:W-:Y:S01]  /*6c70*/  @!P5 STG.E.U8 desc[UR36][R4.64+0x100], R9 ;  /* 0x000100090400d986 */ /* 0x0007e2000c101124 */
[----:B------:R-:W-:Y:S05]  /*6c80*/  @P4 BRA `(.L_x_289) ;  /* 0x00000000000c4947 */ /* 0x000fea0003800000 */
[----:B------:R-:W5:Y:S02]  /*6c90*/  LDG.E.U8 R218, desc[UR36][R10.64+0x101] ;  /* 0x000101240ada7981 */ /* 0x000f64000c1e1100 */
[----:B-----5:R-:W-:-:S05]  /*6ca0*/  PRMT R8, R218, 0x8880, RZ ;  /* 0x00008880da087816 */ /* 0x020fca00000000ff */
[----:B------:R-:W-:-:S07]  /*6cb0*/  IMAD R19, R8, R217, RZ ;  /* 0x000000d908137224 */ /* 0x000fce00078e02ff */
.L_x_289:
[----:B------:R-:W-:Y:S05]  /*6cc0*/  BSYNC B1 ;  /* 0x0000000000017941 */ /* 0x000fea0003800000 */
.L_x_288:
        /* <DEDUP_REMOVED lines=13> */
.L_x_291:
[----:B------:R-:W-:Y:S05]  /*6da0*/  BSYNC B1 ;  /* 0x0000000000017941 */ /* 0x000fea0003800000 */
.L_x_290:
[----:B---3--:R-:W-:Y:S01]  /*6db0*/  @!P3 IMAD R9, R58, R216, R19 ;  /* 0x000000d83a09b224 */ /* 0x008fe200078e0213 */
[----:B------:R-:W-:Y:S04]  /*6dc0*/  BSSY B1, `(.L_x_292) ;  /* 0x0000006000017945 */ /* 0x000fe80003800000 */
[----:B------:R3:W-:Y:S01]  /*6dd0*/  @!P3 STG.E.U8 desc[UR36][R6.64+0x100], R9 ;  /* 0x000100090600b986 */ /* 0x0007e2000c101124 */
[----:B------:R-:W-:Y:S05]  /*6de0*/  @P2 BRA `(.L_x_293) ;  /* 0x00000000000c2947 */ /* 0x000fea0003800000 */
[----:B------:R-:W5:Y:S02]  /*6df0*/  LDG.E.U8 R218, desc[UR36][R14.64+0x101] ;  /* 0x000101240eda7981 */ /* 0x000f64000c1e1100 */
[----:B-----5:R-:W-:-:S05]  /*6e00*/  PRMT R8, R218, 0x8880, RZ ;  /* 0x00008880da087816 */ /* 0x020fca00000000ff */
[----:B------:R-:W-:-:S07]  /*6e10*/  IMAD R19, R8, R217, RZ ;  /* 0x000000d908137224 */ /* 0x000fce00078e02ff */
.L_x_293:
[----:B------:R-:W-:Y:S05]  /*6e20*/  BSYNC B1 ;  /* 0x0000000000017941 */ /* 0x000fea0003800000 */
.L_x_292:
[----:B------:R-:W-:Y:S01]  /*6e30*/  @!P2 IMAD R59, R59, R216, R19 ;  /* 0x000000d83b3ba224 */ /* 0x000fe200078e0213 */
[----:B------:R-:W-:Y:S04]  /*6e40*/  BSSY B1, `(.L_x_294) ;  /* 0x0000006000017945 */ /* 0x000fe80003800000 */
[----:B------:R0:W-:Y:S01]  /*6e50*/  @!P2 STG.E.U8 desc[UR36][R6.64+0x101], R59 ;  /* 0x0001013b0600a986 */ /* 0x0001e2000c101124 */
[----:B------:R-:W-:Y:S05]  /*6e60*/  @P5 BRA `(.L_x_295) ;  /* 0x00000000000c5947 */ /* 0x000fea0003800000 */
[----:B------:R-:W5:Y:S02]  /*6e70*/  LDG.E.U8 R218, desc[UR36][R10.64+0x108] ;  /* 0x000108240ada7981 */ /* 0x000f64000c1e1100 */
[----:B-----5:R-:W-:-:S05]  /*6e80*/  PRMT R8, R218, 0x8880, RZ ;  /* 0x00008880da087816 */ /* 0x020fca00000000ff */
[----:B------:R-:W-:-:S07]  /*6e90*/  IMAD R19, R8, R217, RZ ;  /* 0x000000d908137224 */ /* 0x000fce00078e02ff */
.L_x_295:
[----:B------:R-:W-:Y:S05]  /*6ea0*/  BSYNC B1 ;  /* 0x0000000000017941 */ /* 0x000fea0003800000 */
.L_x_294:
[----:B---3--:R-:W-:Y:S01]  /*6eb0*/  @!P5 IMAD R9, R60, R216, R19 ;  /* 0x000000d83c09d224 */ /* 0x008fe200078e0213 */
[----:B------:R-:W-:Y:S04]  /*6ec0*/  BSSY B1, `(.L_x_296) ;  /* 0x0000006000017945 */ /* 0x000fe80003800000 */
[----:B------:R3:W-:Y:S01]  /*6ed0*/  @!P5 STG.E.U8 desc[UR36][R4.64+0x108], R9 ;  /* 0x000108090400d986 */ /* 0x0007e2000c101124 */
[----:B------:R-:W-:Y:S05]  /*6ee0*/  @P4 BRA `(.L_x_297) ;  /* 0x00000000000c4947 */ /* 0x000fea0003800000 */
[----:B------:R-:W5:Y:S02]  /*6ef0*/  LDG.E.U8 R218, desc[UR36][R10.64+0x109] ;  /* 0x000109240ada7981 */ /* 0x000f64000c1e1100 */
[----:B-----5:R-:W-:-:S05]  /*6f00*/  PRMT R8, R218, 0x8880, RZ ;  /* 0x00008880da087816 */ /* 0x020fca00000000ff */
[----:B------:R-:W-:-:S07]  /*6f10*/  IMAD R19, R8, R217, RZ ;  /* 0x000000d908137224 */ /* 0x000fce00078e02ff */
.L_x_297:
[----:B------:R-:W-:Y:S05]  /*6f20*/  BSYNC B1 ;  /* 0x0000000000017941 */ /* 0x000fea0003800000 */
.L_x_296:
        /* <DEDUP_REMOVED lines=13> */
.L_x_299:
[----:B------:R-:W-:Y:S05]  /*7000*/  BSYNC B1 ;  /* 0x0000000000017941 */ /* 0x000fea0003800000 */
.L_x_298:
[----:B---3--:R-:W-:Y:S01]  /*7010*/  @!P1 IMAD R9, R62, R216, R19 ;  /* 0x000000d83e099224 */ /* 0x008fe200078e0213 */
[----:B------:R-:W-:Y:S04]  /*7020*/  BSSY B1, `(.L_x_300) ;  /* 0x0000006000017945 */ /* 0x000fe80003800000 */
[----:B------:R3:W-:Y:S01]  /*7030*/  @!P1 STG.E.U8 desc[UR36][R6.64+0x108], R9 ;  /* 0x0001080906009986 */ /* 0x0007e2000c101124 */
[----:B------:R-:W-:Y:S05]  /*7040*/  @P0 BRA `(.L_x_301) ;  /* 0x00000000000c0947 */ /* 0x000fea0003800000 */
[----:B------:R-:W5:Y:S02]  /*7050*/  LDG.E.U8 R218, desc[UR36][R14.64+0x109] ;  /* 0x000109240eda7981 */ /* 0x000f64000c1e1100 */
[----:B-----5:R-:W-:-:S05]  /*7060*/  PRMT R8, R218, 0x8880, RZ ;  /* 0x00008880da087816 */ /* 0x020fca00000000ff */
[----:B------:R-:W-:-:S07]  /*7070*/  IMAD R19, R8, R217, RZ ;  /* 0x000000d908137224 */ /* 0x000fce00078e02ff */
.L_x_301:
[----:B------:R-:W-:Y:S05]  /*7080*/  BSYNC B1 ;  /* 0x0000000000017941 */ /* 0x000fea0003800000 */
.L_x_300:
[----:B------:R-:W-:Y:S01]  /*7090*/  @!P0 IMAD R63, R63, R216, R19 ;  /* 0x000000d83f3f8224 */ /* 0x000fe200078e0213 */
[----:B------:R-:W-:Y:S04]  /*70a0*/  BSSY B1, `(.L_x_302) ;  /* 0x0000006000017945 */ /* 0x000fe80003800000 */
[----:B------:R0:W-:Y:S01]  /*70b0*/  @!P0 STG.E.U8 desc[UR36][R6.64+0x109], R63 ;  /* 0x0001093f06008986 */ /* 0x0001e2000c101124 */
[----:B------:R-:W-:Y:S05]  /*70c0*/  @P5 BRA `(.L_x_303) ;  /* 0x00000000000c5947 */ /* 0x000fea0003800000 */
[----:B------:R-:W5:Y:S02]  /*70d0*/  LDG.E.U8 R218, desc[UR36][R10.64+0x110] ;  /* 0x000110240ada7981 */ /* 0x000f64000c1e1100 */
[----:B-----5:R-:W-:-:S05]  /*70e0*/  PRMT R8, R218, 0x8880, RZ ;  /* 0x00008880da087816 */ /* 0x020fca00000000ff */
[----:B------:R-:W-:-:S07]  /*70f0*/  IMAD R19, R8, R217, RZ ;  /* 0x000000d908137224 */ /* 0x000fce00078e02ff */
.L_x_303:
[----:B------:R-:W-:Y:S05]  /*7100*/  BSYNC B1 ;  /* 0x0000000000017941 */ /* 0x000fea0003800000 */
.L_x_302:
[----:B---3--:R-:W-:Y:S01]  /*7110*/  @!P5 IMAD R9, R64, R216, R19 ;  /* 0x000000d84009d224 */ /* 0x008fe200078e0213 */
[----:B------:R-:W-:Y:S04]  /*7120*/  BSSY B1, `(.L_x_304) ;  /* 0x0000006000017945 */ /* 0x000fe80003800000 */
[----:B------:R3:W-:Y:S01]  /*7130*/  @!P5 STG.E.U8 desc[UR36][R4.64+0x110], R9 ;  /* 0x000110090400d986 */ /* 0x0007e2000c101124 */
[----:B------:R-:W-:Y:S05]  /*7140*/  @P4 BRA `(.L_x_305) ;  /* 0x00000000000c4947 */ /* 0x000fea0003800000 */
[----:B------:R-:W5:Y:S02]  /*7150*/  LDG.E.U8 R218, desc[UR36][R10.64+0x111] ;  /* 0x000111240ada7981 */ /* 0x000f64000c1e1100 */
[----:B-----5:R-:W-:-:S05]  /*7160*/  PRMT R8, R218, 0x8880, RZ ;  /* 0x00008880da087816 */ /* 0x020fca00000000ff */
[----:B------:R-:W-:-:S07]  /*7170*/  IMAD R19, R8, R217, RZ ;  /* 0x000000d908137224 */ /* 0x000fce00078e02ff */
.L_x_305:
[----:B------:R-:W-:Y:S05]  /*7180*/  BSYNC B1 ;  /* 0x0000000000017941 */ /* 0x000fea0003800000 */
.L_x_304:
        /* <DEDUP_REMOVED lines=13> */
.L_x_307:
[----:B------:R-:W-:Y:S05]  /*7260*/  BSYNC B1 ;  /* 0x0000000000017941 */ /* 0x000fea0003800000 */
.L_x_306:
[----:B---3--:R-:W-:Y:S01]  /*7270*/  @!P3 IMAD R9, R66, R216, R19 ;  /* 0x000000d84209b224 */ /* 0x008fe200078e0213 */
[----:B------:R-:W-:Y:S04]  /*7280*/  BSSY B1, `(.L_x_308) ;  /* 0x0000006000017945 */ /* 0x000fe80003800000 */
[----:B------:R3:W-:Y:S01]  /*7290*/  @!P3 STG.E.U8 desc[UR36][R6.64+0x110], R9 ;  /* 0x000110090600b986 */ /* 0x0007e2000c101124 */
[----:B------:R-:W-:Y:S05]  /*72a0*/  @P2 BRA `(.L_x_309) ;  /* 0x00000000000c2947 */ /* 0x000fea0003800000 */
[----:B------:R-:W5:Y:S02]  /*72b0*/  LDG.E.U8 R218, desc[UR36][R14.64+0x111] ;  /* 0x000111240eda7981 */ /* 0x000f64000c1e1100 */
[----:B-----5:R-:W-:-:S05]  /*72c0*/  PRMT R8, R218, 0x8880, RZ ;  /* 0x00008880da087816 */ /* 0x020fca00000000ff */
[----:B------:R-:W-:-:S07]  /*72d0*/  IMAD R19, R8, R217, RZ ;  /* 0x000000d908137224 */ /* 0x000fce00078e02ff */
.L_x_309:
[----:B------:R-:W-:Y:S05]  /*72e0*/  BSYNC B1 ;  /* 0x0000000000017941 */ /* 0x000fea0003800000 */
.L_x_308:
[----:B------:R-:W-:Y:S01]  /*72f0*/  @!P2 IMAD R67, R67, R216, R19 ;  /* 0x000000d84343a224 */ /* 0x000fe200078e0213 */
[----:B------:R-:W-:Y:S04]  /*7300*/  BSSY B1, `(.L_x_310) ;  /* 0x0000006000017945 */ /* 0x000fe80003800000 */
[----:B------:R0:W-:Y:S01]  /*7310*/  @!P2 STG.E.U8 desc[UR36][R6.64+0x111], R67 ;  /* 0x000111430600a986 */ /* 0x0001e2000c101124 */
[----:B------:R-:W-:Y:S05]  /*7320*/  @P5 BRA `(.L_x_311) ;  /* 0x00000000000c5947 */ /* 0x000fea0003800000 */
[----:B------:R-:W5:Y:S02]  /*7330*/  LDG.E.U8 R218, desc[UR36][R10.64+0x118] ;  /* 0x000118240ada7981 */ /* 0x000f64000c1e1100 */
[----:B-----5:R-:W-:-:S05]  /*7340*/  PRMT R8, R218, 0x8880, RZ ;  /* 0x00008880da087816 */ /* 0x020fca00000000ff */
[----:B------:R-:W-:-:S07]  /*7350*/  IMAD R19, R8, R217, RZ ;  /* 0x000000d908137224 */ /* 0x000fce00078e02ff */
.L_x_311:
[----:B------:R-:W-:Y:S05]  /*7360*/  BSYNC B1 ;  /* 0x0000000000017941 */ /* 0x000fea0003800000 */
.L_x_310:
[----:B---3--:R-:W-:Y:S01]  /*7370*/  @!P5 IMAD R9, R68, R216, R19 ;  /* 0x000000d84409d224 */ /* 0x008fe200078e0213 */
[----:B------:R-:W-:Y:S04]  /*7380*/  BSSY B1, `(.L_x_312) ;  /* 0x0000006000017945 */ /* 0x000fe80003800000 */
[----:B------:R3:W-:Y:S01]  /*7390*/  @!P5 STG.E.U8 desc[UR36][R4.64+0x118], R9 ;  /* 0x000118090400d986 */ /* 0x0007e2000c101124 */
[----:B------:R-:W-:Y:S05]  /*73a0*/  @P4 BRA `(.L_x_313) ;  /* 0x00000000000c4947 */ /* 0x000fea0003800000 */
[----:B------:R-:W5:Y:S02]  /*73b0*/  LDG.E.U8 R218, desc[UR36][R10.64+0x119] ;  /* 0x000119240ada7981 */ /* 0x000f64000c1e1100 */
[----:B-----5:R-:W-:-:S05]  /*73c0*/  PRMT R8, R218, 0x8880, RZ ;  /* 0x00008880da087816 */ /* 0x020fca00000000ff */
[----:B------:R-:W-:-:S07]  /*73d0*/  IMAD R19, R8, R217, RZ ;  /* 0x000000d908137224 */ /* 0x000fce00078e02ff */
.L_x_313:
[----:B------:R-:W-:Y:S05]  /*73e0*/  BSYNC B1 ;  /* 0x0000000000017941 */ /* 0x000fea0003800000 */
.L_x_312:
        /* <DEDUP_REMOVED lines=13> */
.L_x_315:
[----:B------:R-:W-:Y:S05]  /*74c0*/  BSYNC B1 ;  /* 0x0000000000017941 */ /* 0x000fea0003800000 */
.L_x_314:
[----:B---3--:R-:W-:Y:S01]  /*74d0*/  @!P1 IMAD R9, R70, R216, R19 ;  /* 0x000000d846099224 */ /* 0x008fe200078e0213 */
[----:B------:R-:W-:Y:S04]  /*74e0*/  BSSY B1, `(.L_x_316) ;  /* 0x0000006000017945 */ /* 0x000fe80003800000 */
[----:B------:R3:W-:Y:S01]  /*74f0*/  @!P1 STG.E.U8 desc[UR36][R6.64+0x118], R9 ;  /* 0x0001180906009986 */ /* 0x0007e2000c101124 */
[----:B------:R-:W-:Y:S05]  /*7500*/  @P0 BRA `(.L_x_317) ;  /* 0x00000000000c0947 */ /* 0x000fea0003800000 */
[----:B------:R-:W5:Y:S02]  /*7510*/  LDG.E.U8 R218, desc[UR36][R14.64+0x119] ;  /* 0x000119240eda7981 */ /* 0x000f64000c1e1100 */
[----:B-----5:R-:W-:-:S05]  /*7520*/  PRMT R8, R218, 0x8880, RZ ;  /* 0x00008880da087816 */ /* 0x020fca00000000ff */
[----:B------:R-:W-:-:S07]  /*7530*/  IMAD R19, R8, R217, RZ ;  /* 0x000000d908137224 */ /* 0x000fce00078e02ff */
.L_x_317:
[----:B------:R-:W-:Y:S05]  /*7540*/  BSYNC B1 ;  /* 0x0000000000017941 */ /* 0x000fea0003800000 */
.L_x_316:
[----:B------:R-:W-:Y:S01]  /*7550*/  @!P0 IMAD R71, R71, R216, R19 ;  /* 0x000000d847478224 */ /* 0x000fe200078e0213 */
[----:B------:R-:W-:Y:S04]  /*7560*/  BSSY B1, `(.L_x_318) ;  /* 0x0000006000017945 */ /* 0x000fe80003800000 */
[----:B------:R0:W-:Y:S01]  /*7570*/  @!P0 STG.E.U8 desc[UR36][R6.64+0x119], R71 ;  /* 0x0001194706008986 */ /* 0x0001e2000c101124 */
[----:B------:R-:W-:Y:S05]  /*7580*/  @P5 BRA `(.L_x_319) ;  /* 0x00000000000c5947 */ /* 0x000fea0003800000 */
[----:B------:R-:W5:Y:S02]  /*7590*/  LDG.E.U8 R218, desc[UR36][R10.64+0x120] ;  /* 0x000120240ada7981 */ /* 0x000f64000c1e1100 */
[----:B-----5:R-:W-:-:S05]  /*75a0*/  PRMT R8, R218, 0x8880, RZ ;  /* 0x00008880da087816 */ /* 0x020fca00000000ff */
[----:B------:R-:W-:-:S07]  /*75b0*/  IMAD R19, R8, R217, RZ ;  /* 0x000000d908137224 */ /* 0x000fce00078e02ff */
.L_x_319:
[----:B------:R-:W-:Y:S05]  /*75c0*/  BSYNC B1 ;  /* 0x0000000000017941 */ /* 0x000fea0003800000 */
.L_x_318:
[----:B---3--:R-:W-:Y:S01]  /*75d0*/  @!P5 IMAD R9, R72, R216, R19 ;  /* 0x000000d84809d224 */ /* 0x008fe200078e0213 */
[----:B------:R-:W-:Y:S04]  /*75e0*/  BSSY B1, `(.L_x_320) ;  /* 0x0000006000017945 */ /* 0x000fe80003800000 */
[----:B------:R3:W-:Y:S01]  /*75f0*/  @!P5 STG.E.U8 desc[UR36][R4.64+0x120], R9 ;  /* 0x000120090400d986 */ /* 0x0007e2000c101124 */
[----:B------:R-:W-:Y:S05]  /*7600*/  @P4 BRA `(.L_x_321) ;  /* 0x00000000000c4947 */ /* 0x000fea0003800000 */
[----:B------:R-:W5:Y:S02]  /*7610*/  LDG.E.U8 R218, desc[UR36][R10.64+0x121] ;  /* 0x000121240ada7981 */ /* 0x000f64000c1e1100 */
[----:B-----5:R-:W-:-:S05]  /*7620*/  PRMT R8, R218, 0x8880, RZ ;  /* 0x00008880da087816 */ /* 0x020fca00000000ff */
[----:B------:R-:W-:-:S07]  /*7630*/  IMAD R19, R8, R217, RZ ;  /* 0x000000d908137224 */ /* 0x000fce00078e02ff */
.L_x_321:
[----:B------:R-:W-:Y:S05]  /*7640*/  BSYNC B1 ;  /* 0x0000000000017941 */ /* 0x000fea0003800000 */
.L_x_320:
        /* <DEDUP_REMOVED lines=13> */
.L_x_323:
[----:B------:R-:W-:Y:S05]  /*7720*/  BSYNC B1 ;  /* 0x0000000000017941 */ /* 0x000fea0003800000 */
.L_x_322:
[----:B---3--:R-:W-:Y:S01]  /*7730*/  @!P3 IMAD R9, R74, R216, R19 ;  /* 0x000000d84a09b224 */ /* 0x008fe200078e0213 */
[----:B------:R-:W-:Y:S04]  /*7740*/  BSSY B1, `(.L_x_324) ;  /* 0x0000006000017945 */ /* 0x000fe80003800000 */
[----:B------:R3:W-:Y:S01]  /*7750*/  @!P3 STG.E.U8 desc[UR36][R6.64+0x120], R9 ;  /* 0x000120090600b986 */ /* 0x0007e2000c101124 */
[----:B------:R-:W-:Y:S05]  /*7760*/  @P2 BRA `(.L_x_325) ;  /* 0x00000000000c2947 */ /* 0x000fea0003800000 */
[----:B------:R-:W5:Y:S02]  /*7770*/  LDG.E.U8 R218, desc[UR36][R14.64+0x121] ;  /* 0x000121240eda7981 */ /* 0x000f64000c1e1100 */
[----:B-----5:R-:W-:-:S05]  /*7780*/  PRMT R8, R218, 0x8880, RZ ;  /* 0x00008880da087816 */ /* 0x020fca00000000ff */
[----:B------:R-:W-:-:S07]  /*7790*/  IMAD R19, R8, R217, RZ ;  /* 0x000000d908137224 */ /* 0x000fce00078e02ff */
.L_x_325:
[----:B------:R-:W-:Y:S05]  /*77a0*/  BSYNC B1 ;  /* 0x0000000000017941 */ /* 0x000fea0003800000 */
.L_x_324:
[----:B------:R-:W-:Y:S01]  /*77b0*/  @!P2 IMAD R75, R75, R216, R19 ;  /* 0x000000d84b4ba224 */ /* 0x000fe200078e0213 */
[----:B------:R-:W-:Y:S04]  /*77c0*/  BSSY B1, `(.L_x_326) ;  /* 0x0000006000017945 */ /* 0x000fe80003800000 */
[----:B------:R0:W-:Y:S01]  /*77d0*/  @!P2 STG.E.U8 desc[UR36][R6.64+0x121], R75 ;  /* 0x0001214b0600a986 */ /* 0x0001e2000c101124 */
[----:B------:R-:W-:Y:S05]  /*77e0*/  @P5 BRA `(.L_x_327) ;  /* 0x00000000000c5947 */ /* 0x000fea0003800000 */
[----:B------:R-:W5:Y:S02]  /*77f0*/  LDG.E.U8 R218, desc[UR36][R10.64+0x128] ;  /* 0x000128240ada7981 */ /* 0x000f64000c1e1100 */
[----:B-----5:R-:W-:-:S05]  /*7800*/  PRMT R8, R218, 0x8880, RZ ;  /* 0x00008880da087816 */ /* 0x020fca00000000ff */
[----:B------:R-:W-:-:S07]  /*7810*/  IMAD R19, R8, R217, RZ ;  /* 0x000000d908137224 */ /* 0x000fce00078e02ff */
.L_x_327:
[----:B------:R-:W-:Y:S05]  /*7820*/  BSYNC B1 ;  /* 0x0000000000017941 */ /* 0x000fea0003800000 */
.L_x_326:
[----:B---3--:R-:W-:Y:S01]  /*7830*/  @!P5 IMAD R9, R76, R216, R19 ;  /* 0x000000d84c09d224 */ /* 0x008fe200078e0213 */
[----:B------:R-:W-:Y:S04]  /*7840*/  BSSY B1, `(.L_x_328) ;  /* 0x0000006000017945 */ /* 0x000fe80003800000 */
[----:B------:R3:W-:Y:S01]  /*7850*/  @!P5 STG.E.U8 desc[UR36][R4.64+0x128], R9 ;  /* 0x000128090400d986 */ /* 0x0007e2000c101124 */
[----:B------:R-:W-:Y:S05]  /*7860*/  @P4 BRA `(.L_x_329) ;  /* 0x00000000000c4947 */ /* 0x000fea0003800000 */
[----:B------:R-:W5:Y:S02]  /*7870*/  LDG.E.U8 R218, desc[UR36][R10.64+0x129] ;  /* 0x000129240ada7981 */ /* 0x000f64000c1e1100 */
[----:B-----5:R-:W-:-:S05]  /*7880*/  PRMT R8, R218, 0x8880, RZ ;  /* 0x00008880da087816 */ /* 0x020fca00000000ff */
[----:B------:R-:W-:-:S07]  /*7890*/  IMAD R19, R8, R217, RZ ;  /* 0x000000d908137224 */ /* 0x000fce00078e02ff */
.L_x_329:
[----:B------:R-:W-:Y:S05]  /*78a0*/  BSYNC B1 ;  /* 0x0000000000017941 */ /* 0x000fea0003800000 */
.L_x_328:
        /* <DEDUP_REMOVED lines=13> */
.L_x_331:
[----:B------:R-:W-:Y:S05]  /*7980*/  BSYNC B1 ;  /* 0x0000000000017941 */ /* 0x000fea0003800000 */
.L_x_330:
[----:B---3--:R-:W-:Y:S01]  /*7990*/  @!P1 IMAD R9, R78, R216, R19 ;  /* 0x000000d84e099224 */ /* 0x008fe200078e0213 */
[----:B------:R-:W-:Y:S04]  /*79a0*/  BSSY B1, `(.L_x_332) ;  /* 0x0000006000017945 */ /* 0x000fe80003800000 */
[----:B------:R3:W-:Y:S01]  /*79b0*/  @!P1 STG.E.U8 desc[UR36][R6.64+0x128], R9 ;  /* 0x0001280906009986 */ /* 0x0007e2000c101124 */
[----:B------:R-:W-:Y:S05]  /*79c0*/  @P0 BRA `(.L_x_333) ;  /* 0x00000000000c0947 */ /* 0x000fea0003800000 */
[----:B------:R-:W5:Y:S02]  /*79d0*/  LDG.E.U8 R218, desc[UR36][R14.64+0x129] ;  /* 0x000129240eda7981 */ /* 0x000f64000c1e1100 */
[----:B-----5:R-:W-:-:S05]  /*79e0*/  PRMT R8, R218, 0x8880, RZ ;  /* 0x00008880da087816 */ /* 0x020fca00000000ff */
[----:B------:R-:W-:-:S07]  /*79f0*/  IMAD R19, R8, R217, RZ ;  /* 0x000000d908137224 */ /* 0x000fce00078e02ff */
.L_x_333:
[----:B------:R-:W-:Y:S05]  /*7a00*/  BSYNC B1 ;  /* 0x0000000000017941 */ /* 0x000fea0003800000 */
.L_x_332:
[----:B------:R-:W-:Y:S01]  /*7a10*/  @!P0 IMAD R79, R79, R216, R19 ;  /* 0x000000d84f4f8224 */ /* 0x000fe200078e0213 */
[----:B------:R-:W-:Y:S04]  /*7a20*/  BSSY B1, `(.L_x_334) ;  /* 0x0000006000017945 */ /* 0x000fe80003800000 */
[----:B------:R0:W-:Y:S01]  /*7a30*/  @!P0 STG.E.U8 desc[UR36][R6.64+0x129], R79 ;  /* 0x0001294f06008986 */ /* 0x0001e2000c101124 */
[----:B------:R-:W-:Y:S05]  /*7a40*/  @P5 BRA `(.L_x_335) ;  /* 0x00000000000c5947 */ /* 0x000fea0003800000 */
[----:B------:R-:W5:Y:S02]  /*7a50*/  LDG.E.U8 R218, desc[UR36][R10.64+0x130] ;  /* 0x000130240ada7981 */ /* 0x000f64000c1e1100 */
[----:B-----5:R-:W-:-:S05]  /*7a60*/  PRMT R8, R218, 0x8880, RZ ;  /* 0x00008880da087816 */ /* 0x020fca00000000ff */
[----:B------:R-:W-:-:S07]  /*7a70*/  IMAD R19, R8, R217, RZ ;  /* 0x000000d908137224 */ /* 0x000fce00078e02ff */
.L_x_335:
[----:B------:R-:W-:Y:S05]  /*7a80*/  BSYNC B1 ;  /* 0x0000000000017941 */ /* 0x000fea0003800000 */
.L_x_334:
[----:B---3--:R-:W-:Y:S01]  /*7a90*/  @!P5 IMAD R9, R80, R216, R19 ;  /* 0x000000d85009d224 */ /* 0x008fe200078e0213 */
[----:B------:R-:W-:Y:S04]  /*7aa0*/  BSSY B1, `(.L_x_336) ;  /* 0x0000006000017945 */ /* 0x000fe80003800000 */
[----:B------:R3:W-:Y:S01]  /*7ab0*/  @!P5 STG.E.U8 desc[UR36][R4.64+0x130], R9 ;  /* 0x000130090400d986 */ /* 0x0007e2000c101124 */
[----:B------:R-:W-:Y:S05]  /*7ac0*/  @P4 BRA `(.L_x_337) ;  /* 0x00000000000c4947 */ /* 0x000fea0003800000 */
[----:B------:R-:W5:Y:S02]  /*7ad0*/  LDG.E.U8 R218, desc[UR36][R10.64+0x131] ;  /* 0x000131240ada7981 */ /* 0x000f64000c1e1100 */
[----:B-----5:R-:W-:-:S05]  /*7ae0*/  PRMT R8, R218, 0x8880, RZ ;  /* 0x00008880da087816 */ /* 0x020fca00000000ff */
[----:B------:R-:W-:-:S07]  /*7af0*/  IMAD R19, R8, R217, RZ ;  /* 0x000000d908137224 */ /* 0x000fce00078e02ff */
.L_x_337:
[----:B------:R-:W-:Y:S05]  /*7b00*/  BSYNC B1 ;  /* 0x0000000000017941 */ /* 0x000fea0003800000 */
.L_x_336:
        /* <DEDUP_REMOVED lines=13> */
.L_x_339:
[----:B------:R-:W-:Y:S05]  /*7be0*/  BSYNC B1 ;  /* 0x0000000000017941 */ /* 0x000fea0003800000 */
.L_x_338:
[----:B---3--:R-:W-:Y:S01]  /*7bf0*/  @!P3 IMAD R9, R82, R216, R19 ;  /* 0x000000d85209b224 */ /* 0x008fe200078e0213 */
[----:B------:R-:W-:Y:S04]  /*7c00*/  BSSY B1, `(.L_x_340) ;  /* 0x0000006000017945 */ /* 0x000fe80003800000 */
[----:B------:R3:W-:Y:S01]  /*7c10*/  @!P3 STG.E.U8 desc[UR36][R6.64+0x130], R9 ;  /* 0x000130090600b986 */ /* 0x0007e2000c101124 */
[----:B------:R-:W-:Y:S05]  /*7c20*/  @P2 BRA `(.L_x_341) ;  /* 0x00000000000c2947 */ /* 0x000fea0003800000 */
[----:B------:R-:W5:Y:S02]  /*7c30*/  LDG.E.U8 R218, desc[UR36][R14.64+0x131] ;  /* 0x000131240eda7981 */ /* 0x000f64000c1e1100 */
[----:B-----5:R-:W-:-:S05]  /*7c40*/  PRMT R8, R218, 0x8880, RZ ;  /* 0x00008880da087816 */ /* 0x020fca00000000ff */
[----:B------:R-:W-:-:S07]  /*7c50*/  IMAD R19, R8, R217, RZ ;  /* 0x000000d908137224 */ /* 0x000fce00078e02ff */
.L_x_341:
[----:B------:R-:W-:Y:S05]  /*7c60*/  BSYNC B1 ;  /* 0x0000000000017941 */ /* 0x000fea0003800000 */
.L_x_340:
[----:B------:R-:W-:Y:S01]  /*7c70*/  @!P2 IMAD R83, R83, R216, R19 ;  /* 0x000000d85353a224 */ /* 0x000fe200078e0213 */
[----:B------:R-:W-:Y:S04]  /*7c80*/  BSSY B1, `(.L_x_342) ;  /* 0x0000006000017945 */ /* 0x000fe80003800000 */
[----:B------:R0:W-:Y:S01]  /*7c90*/  @!P2 STG.E.U8 desc[UR36][R6.64+0x131], R83 ;  /* 0x000131530600a986 */ /* 0x0001e2000c101124 */
[----:B------:R-:W-:Y:S05]  /*7ca0*/  @P5 BRA `(.L_x_343) ;  /* 0x00000000000c5947 */ /* 0x000fea0003800000 */
[----:B------:R-:W5:Y:S02]  /*7cb0*/  LDG.E.U8 R218, desc[UR36][R10.64+0x138] ;  /* 0x000138240ada7981 */ /* 0x000f64000c1e1100 */
[----:B-----5:R-:W-:-:S05]  /*7cc0*/  PRMT R8, R218, 0x8880, RZ ;  /* 0x00008880da087816 */ /* 0x020fca00000000ff */
[----:B------:R-:W-:-:S07]  /*7cd0*/  IMAD R19, R8, R217, RZ ;  /* 0x000000d908137224 */ /* 0x000fce00078e02ff */
.L_x_343:
[----:B------:R-:W-:Y:S05]  /*7ce0*/  BSYNC B1 ;  /* 0x0000000000017941 */ /* 0x000fea0003800000 */
.L_x_342:
[----:B---3--:R-:W-:Y:S01]  /*7cf0*/  @!P5 IMAD R9, R84, R216, R19 ;  /* 0x000000d85409d224 */ /* 0x008fe200078e0213 */
[----:B------:R-:W-:Y:S04]  /*7d00*/  BSSY B1, `(.L_x_344) ;  /* 0x0000006000017945 */ /* 0x000fe80003800000 */
[----:B------:R3:W-:Y:S01]  /*7d10*/  @!P5 STG.E.U8 desc[UR36][R4.64+0x138], R9 ;  /* 0x000138090400d986 */ /* 0x0007e2000c101124 */
[----:B------:R-:W-:Y:S05]  /*7d20*/  @P4 BRA `(.L_x_345) ;  /* 0x00000000000c4947 */ /* 0x000fea0003800000 */
[----:B------:R-:W5:Y:S02]  /*7d30*/  LDG.E.U8 R218, desc[UR36][R10.64+0x139] ;  /* 0x000139240ada7981 */ /* 0x000f64000c1e1100 */
[----:B-----5:R-:W-:-:S05]  /*7d40*/  PRMT R8, R218, 0x8880, RZ ;  /* 0x00008880da087816 */ /* 0x020fca00000000ff */
[----:B------:R-:W-:-:S07]  /*7d50*/  IMAD R19, R8, R217, RZ ;  /* 0x000000d908137224 */ /* 0x000fce00078e02ff */
.L_x_345:
[----:B------:R-:W-:Y:S05]  /*7d60*/  BSYNC B1 ;  /* 0x0000000000017941 */ /* 0x000fea0003800000 */
.L_x_344:
        /* <DEDUP_REMOVED lines=13> */
.L_x_347:
[----:B------:R-:W-:Y:S05]  /*7e40*/  BSYNC B1 ;  /* 0x0000000000017941 */ /* 0x000fea0003800000 */
.L_x_346:
[----:B---3--:R-:W-:Y:S01]  /*7e50*/  @!P1 IMAD R9, R86, R216, R19 ;  /* 0x000000d856099224 */ /* 0x008fe200078e0213 */
[----:B------:R-:W-:Y:S04]  /*7e60*/  BSSY B1, `(.L_x_348) ;  /* 0x0000006000017945 */ /* 0x000fe80003800000 */
[----:B------:R3:W-:Y:S01]  /*7e70*/  @!P1 STG.E.U8 desc[UR36][R6.64+0x138], R9 ;  /* 0x0001380906009986 */ /* 0x0007e2000c101124 */
[----:B------:R-:W-:Y:S05]  /*7e80*/  @P0 BRA `(.L_x_349) ;  /* 0x00000000000c0947 */ /* 0x000fea0003800000 */
[----:B------:R-:W5:Y:S02]  /*7e90*/  LDG.E.U8 R218, desc[UR36][R14.64+0x139] ;  /* 0x000139240eda7981 */ /* 0x000f64000c1e1100 */
[----:B-----5:R-:W-:-:S05]  /*7ea0*/  PRMT R8, R218, 0x8880, RZ ;  /* 0x00008880da087816 */ /* 0x020fca00000000ff */
[----:B------:R-:W-:-:S07]  /*7eb0*/  IMAD R19, R8, R217, RZ ;  /* 0x000000d908137224 */ /* 0x000fce00078e02ff */
.L_x_349:
[----:B------:R-:W-:Y:S05]  /*7ec0*/  BSYNC B1 ;  /* 0x0000000000017941 */ /* 0x000fea0003800000 */
.L_x_348:
[----:B------:R-:W-:Y:S01]  /*7ed0*/  @!P0 IMAD R87, R87, R216, R19 ;  /* 0x000000d857578224 */ /* 0x000fe200078e0213 */
[----:B------:R-:W-:Y:S04]  /*7ee0*/  BSSY B1, `(.L_x_350) ;  /* 0x0000006000017945 */ /* 0x000fe80003800000 */
[----:B------:R0:W-:Y:S01]  /*7ef0*/  @!P0 STG.E.U8 desc[UR36][R6.64+0x139], R87 ;  /* 0x0001395706008986 */ /* 0x0001e2000c101124 */
[----:B------:R-:W-:Y:S05]  /*7f00*/  @P5 BRA `(.L_x_351) ;  /* 0x00000000000c5947 */ /* 0x000fea0003800000 */
[----:B------:R-:W5:Y:S02]  /*7f10*/  LDG.E.U8 R218, desc[UR36][R10.64+0x140] ;  /* 0x000140240ada7981 */ /* 0x000f64000c1e1100 */
[----:B-----5:R-:W-:-:S05]  /*7f20*/  PRMT R8, R218, 0x8880, RZ ;  /* 0x00008880da087816 */ /* 0x020fca00000000ff */
[----:B------:R-:W-:-:S07]  /*7f30*/  IMAD R19, R8, R217, RZ ;  /* 0x000000d908137224 */ /* 0x000fce00078e02ff */
.L_x_351:
[----:B------:R-:W-:Y:S05]  /*7f40*/  BSYNC B1 ;  /* 0x0000000000017941 */ /* 0x000fea0003800000 */
.L_x_350:
[----:B---3--:R-:W-:Y:S01]  /*7f50*/  @!P5 IMAD R9, R88, R216, R19 ;  /* 0x000000d85809d224 */ /* 0x008fe200078e0213 */
[----:B------:R-:W-:Y:S04]  /*7f60*/  BSSY B1, `(.L_x_352) ;  /* 0x0000006000017945 */ /* 0x000fe80003800000 */
[----:B------:R3:W-:Y:S01]  /*7f70*/  @!P5 STG.E.U8 desc[UR36][R4.64+0x140], R9 ;  /* 0x000140090400d986 */ /* 0x0007e2000c101124 */
[----:B------:R-:W-:Y:S05]  /*7f80*/  @P4 BRA `(.L_x_353) ;  /* 0x00000000000c4947 */ /* 0x000fea0003800000 */
[----:B------:R-:W5:Y:S02]  /*7f90*/  LDG.E.U8 R218, desc[UR36][R10.64+0x141] ;  /* 0x000141240ada7981 */ /* 0x000f64000c1e1100 */
[----:B-----5:R-:W-:-:S05]  /*7fa0*/  PRMT R8, R218, 0x8880, RZ ;  /* 0x00008880da087816 */ /* 0x020fca00000000ff */
[----:B------:R-:W-:-:S07]  /*7fb0*/  IMAD R19, R8, R217, RZ ;  /* 0x000000d908137224 */ /* 0x000fce00078e02ff */
.L_x_353:
[----:B------:R-:W-:Y:S05]  /*7fc0*/  BSYNC B1 ;  /* 0x0000000000017941 */ /* 0x000fea0003800000 */
.L_x_352:
        /* <DEDUP_REMOVED lines=13> */
.L_x_355:
[----:B------:R-:W-:Y:S05]  /*80a0*/  BSYNC B1 ;  /* 0x0000000000017941 */ /* 0x000fea0003800000 */
.L_x_354:
[----:B---3--:R-:W-:Y:S01]  /*80b0*/  @!P3 IMAD R9, R90, R216, R19 ;  /* 0x000000d85a09b224 */ /* 0x008fe200078e0213 */
[----:B------:R-:W-:Y:S04]  /*80c0*/  BSSY B1, `(.L_x_356) ;  /* 0x0000006000017945 */ /* 0x000fe80003800000 */
[----:B------:R3:W-:Y:S01]  /*80d0*/  @!P3 STG.E.U8 desc[UR36][R6.64+0x140], R9 ;  /* 0x000140090600b986 */ /* 0x0007e2000c101124 */
[----:B------:R-:W-:Y:S05]  /*80e0*/  @P2 BRA `(.L_x_357) ;  /* 0x00000000000c2947 */ /* 0x000fea0003800000 */
[----:B------:R-:W5:Y:S02]  /*80f0*/  LDG.E.U8 R218, desc[UR36][R14.64+0x141] ;  /* 0x000141240eda7981 */ /* 0x000f64000c1e1100 */
[----:B-----5:R-:W-:-:S05]  /*8100*/  PRMT R8, R218, 0x8880, RZ ;  /* 0x00008880da087816 */ /* 0x020fca00000000ff */
[----:B------:R-:W-:-:S07]  /*8110*/  IMAD R19, R8, R217, RZ ;  /* 0x000000d908137224 */ /* 0x000fce00078e02ff */
.L_x_357:
[----:B------:R-:W-:Y:S05]  /*8120*/  BSYNC B1 ;  /* 0x0000000000017941 */ /* 0x000fea0003800000 */
.L_x_356:
[----:B------:R-:W-:Y:S01]  /*8130*/  @!P2 IMAD R91, R91, R216, R19 ;  /* 0x000000d85b5ba224 */ /* 0x000fe200078e0213 */
[----:B------:R-:W-:Y:S04]  /*8140*/  BSSY B1, `(.L_x_358) ;  /* 0x0000006000017945 */ /* 0x000fe80003800000 */
[----:B------:R0:W-:Y:S01]  /*8150*/  @!P2 STG.E.U8 desc[UR36][R6.64+0x141], R91 ;  /* 0x0001415b0600a986 */ /* 0x0001e2000c101124 */
[----:B------:R-:W-:Y:S05]  /*8160*/  @P5 BRA `(.L_x_359) ;  /* 0x00000000000c5947 */ /* 0x000fea0003800000 */
[----:B------:R-:W5:Y:S02]  /*8170*/  LDG.E.U8 R218, desc[UR36][R10.64+0x148] ;  /* 0x000148240ada7981 */ /* 0x000f64000c1e1100 */
[----:B-----5:R-:W-:-:S05]  /*8180*/  PRMT R8, R218, 0x8880, RZ ;  /* 0x00008880da087816 */ /* 0x020fca00000000ff */
[----:B------:R-:W-:-:S07]  /*8190*/  IMAD R19, R8, R217, RZ ;  /* 0x000000d908137224 */ /* 0x000fce00078e02ff */
.L_x_359:
[----:B------:R-:W-:Y:S05]  /*81a0*/  BSYNC B1 ;  /* 0x0000000000017941 */ /* 0x000fea0003800000 */
.L_x_358:
[----:B---3--:R-:W-:Y:S01]  /*81b0*/  @!P5 IMAD R9, R92, R216, R19 ;  /* 0x000000d85c09d224 */ /* 0x008fe200078e0213 */
[----:B------:R-:W-:Y:S04]  /*81c0*/  BSSY B1, `(.L_x_360) ;  /* 0x0000006000017945 */ /* 0x000fe80003800000 */
[----:B------:R3:W-:Y:S01]  /*81d0*/  @!P5 STG.E.U8 desc[UR36][R4.64+0x148], R9 ;  /* 0x000148090400d986 */ /* 0x0007e2000c101124 */
[----:B------:R-:W-:Y:S05]  /*81e0*/  @P4 BRA `(.L_x_361) ;  /* 0x00000000000c4947 */ /* 0x000fea0003800000 */
[----:B------:R-:W5:Y:S02]  /*81f0*/  LDG.E.U8 R218, desc[UR36][R10.64+0x149] ;  /* 0x000149240ada7981 */ /* 0x000f64000c1e1100 */
[----:B-----5:R-:W-:-:S05]  /*8200*/  PRMT R8, R218, 0x8880, RZ ;  /* 0x00008880da087816 */ /* 0x020fca00000000ff */
[----:B------:R-:W-:-:S07]  /*8210*/  IMAD R19, R8, R217, RZ ;  /* 0x000000d908137224 */ /* 0x000fce00078e02ff */
.L_x_361:
[----:B------:R-:W-:Y:S05]  /*8220*/  BSYNC B1 ;  /* 0x0000000000017941 */ /* 0x000fea0003800000 */
.L_x_360:
        /* <DEDUP_REMOVED lines=13> */
.L_x_363:
[----:B------:R-:W-:Y:S05]  /*8300*/  BSYNC B1 ;  /* 0x0000000000017941 */ /* 0x000fea0003800000 */
.L_x_362:
[----:B---3--:R-:W-:Y:S01]  /*8310*/  @!P1 IMAD R9, R94, R216, R19 ;  /* 0x000000d85e099224 */ /* 0x008fe200078e0213 */
[----:B------:R-:W-:Y:S04]  /*8320*/  BSSY B1, `(.L_x_364) ;  /* 0x0000006000017945 */ /* 0x000fe80003800000 */
[----:B------:R3:W-:Y:S01]  /*8330*/  @!P1 STG.E.U8 desc[UR36][R6.64+0x148], R9 ;  /* 0x0001480906009986 */ /* 0x0007e2000c101124 */
[----:B------:R-:W-:Y:S05]  /*8340*/  @P0 BRA `(.L_x_365) ;  /* 0x00000000000c0947 */ /* 0x000fea0003800000 */
[----:B------:R-:W5:Y:S02]  /*8350*/  LDG.E.U8 R218, desc[UR36][R14.64+0x149] ;  /* 0x000149240eda7981 */ /* 0x000f64000c1e1100 */
[----:B-----5:R-:W-:-:S05]  /*8360*/  PRMT R8, R218, 0x8880, RZ ;  /* 0x00008880da087816 */ /* 0x020fca00000000ff */
[----:B------:R-:W-:-:S07]  /*8370*/  IMAD R19, R8, R217, RZ ;  /* 0x000000d908137224 */ /* 0x000fce00078e02ff */
.L_x_365:
[----:B------:R-:W-:Y:S05]  /*8380*/  BSYNC B1 ;  /* 0x0000000000017941 */ /* 0x000fea0003800000 */
.L_x_364:
[----:B------:R-:W-:Y:S01]  /*8390*/  @!P0 IMAD R95, R95, R216, R19 ;  /* 0x000000d85f5f8224 */ /* 0x000fe200078e0213 */
[----:B------:R-:W-:Y:S04]  /*83a0*/  BSSY B1, `(.L_x_366) ;  /* 0x0000006000017945 */ /* 0x000fe80003800000 */
[----:B------:R0:W-:Y:S01]  /*83b0*/  @!P0 STG.E.U8 desc[UR36][R6.64+0x149], R95 ;  /* 0x0001495f06008986 */ /* 0x0001e2000c101124 */
[----:B------:R-:W-:Y:S05]  /*83c0*/  @P5 BRA `(.L_x_367) ;  /* 0x00000000000c5947 */ /* 0x000fea0003800000 */
[----:B------:R-:W5:Y:S02]  /*83d0*/  LDG.E.U8 R218, desc[UR36][R10.64+0x150] ;  /* 0x000150240ada7981 */ /* 0x000f64000c1e1100 */
[----:B-----5:R-:W-:-:S05]  /*83e0*/  PRMT R8, R218, 0x8880, RZ ;  /* 0x00008880da087816 */ /* 0x020fca00000000ff */
[----:B------:R-:W-:-:S07]  /*83f0*/  IMAD R19, R8, R217, RZ ;  /* 0x000000d908137224 */ /* 0x000fce00078e02ff */
.L_x_367:
[----:B------:R-:W-:Y:S05]  /*8400*/  BSYNC B1 ;  /* 0x0000000000017941 */ /* 0x000fea0003800000 */
.L_x_366:
[----:B---3--:R-:W-:Y:S01]  /*8410*/  @!P5 IMAD R9, R96, R216, R19 ;  /* 0x000000d86009d224 */ /* 0x008fe200078e0213 */
[----:B------:R-:W-:Y:S04]  /*8420*/  BSSY B1, `(.L_x_368) ;  /* 0x0000006000017945 */ /* 0x000fe80003800000 */
[----:B------:R3:W-:Y:S01]  /*8430*/  @!P5 STG.E.U8 desc[UR36][R4.64+0x150], R9 ;  /* 0x000150090400d986 */ /* 0x0007e2000c101124 */
[----:B------:R-:W-:Y:S05]  /*8440*/  @P4 BRA `(.L_x_369) ;  /* 0x00000000000c4947 */ /* 0x000fea0003800000 */
[----:B------:R-:W5:Y:S02]  /*8450*/  LDG.E.U8 R218, desc[UR36][R10.64+0x151] ;  /* 0x000151240ada7981 */ /* 0x000f64000c1e1100 */
[----:B-----5:R-:W-:-:S05]  /*8460*/  PRMT R8, R218, 0x8880, RZ ;  /* 0x00008880da087816 */ /* 0x020fca00000000ff */
[----:B------:R-:W-:-:S07]  /*8470*/  IMAD R19, R8, R217, RZ ;  /* 0x000000d908137224 */ /* 0x000fce00078e02ff */
.L_x_369:
[----:B------:R-:W-:Y:S05]  /*8480*/  BSYNC B1 ;  /* 0x0000000000017941 */ /* 0x000fea0003800000 */
.L_x_368:
        /* <DEDUP_REMOVED lines=13> */
.L_x_371:
[----:B------:R-:W-:Y:S05]  /*8560*/  BSYNC B1 ;  /* 0x0000000000017941 */ /* 0x000fea0003800000 */
.L_x_370:
[----:B---3--:R-:W-:Y:S01]  /*8570*/  @!P3 IMAD R9, R98, R216, R19 ;  /* 0x000000d86209b224 */ /* 0x008fe200078e0213 */
[----:B------:R-:W-:Y:S04]  /*8580*/  BSSY B1, `(.L_x_372) ;  /* 0x0000006000017945 */ /* 0x000fe80003800000 */
[----:B------:R3:W-:Y:S01]  /*8590*/  @!P3 STG.E.U8 desc[UR36][R6.64+0x150], R9 ;  /* 0x000150090600b986 */ /* 0x0007e2000c101124 */
[----:B------:R-:W-:Y:S05]  /*85a0*/  @P2 BRA `(.L_x_373) ;  /* 0x00000000000c2947 */ /* 0x000fea0003800000 */
[----:B------:R-:W5:Y:S02]  /*85b0*/  LDG.E.U8 R218, desc[UR36][R14.64+0x151] ;  /* 0x000151240eda7981 */ /* 0x000f64000c1e1100 */
[----:B-----5:R-:W-:-:S05]  /*85c0*/  PRMT R8, R218, 0x8880, RZ ;  /* 0x00008880da087816 */ /* 0x020fca00000000ff */
[----:B------:R-:W-:-:S07]  /*85d0*/  IMAD R19, R8, R217, RZ ;  /* 0x000000d908137224 */ /* 0x000fce00078e02ff */
.L_x_373:
[----:B------:R-:W-:Y:S05]  /*85e0*/  BSYNC B1 ;  /* 0x0000000000017941 */ /* 0x000fea0003800000 */
.L_x_372:
[----:B------:R-:W-:Y:S01]  /*85f0*/  @!P2 IMAD R99, R99, R216, R19 ;  /* 0x000000d86363a224 */ /* 0x000fe200078e0213 */
[----:B------:R-:W-:Y:S04]  /*8600*/  BSSY B1, `(.L_x_374) ;  /* 0x0000006000017945 */ /* 0x000fe80003800000 */
[----:B------:R0:W-:Y:S01]  /*8610*/  @!P2 STG.E.U8 desc[UR36][R6.64+0x151], R99 ;  /* 0x000151630600a986 */ /* 0x0001e2000c101124 */
[----:B------:R-:W-:Y:S05]  /*8620*/  @P5 BRA `(.L_x_375) ;  /* 0x00000000000c5947 */ /* 0x000fea0003800000 */
[----:B------:R-:W5:Y:S02]  /*8630*/  LDG.E.U8 R218, desc[UR36][R10.64+0x158] ;  /* 0x000158240ada7981 */ /* 0x000f64000c1e1100 */
[----:B-----5:R-:W-:-:S05]  /*8640*/  PRMT R8, R218, 0x8880, RZ ;  /* 0x00008880da087816 */ /* 0x020fca00000000ff */
[----:B------:R-:W-:-:S07]  /*8650*/  IMAD R19, R8, R217, RZ ;  /* 0x000000d908137224 */ /* 0x000fce00078e02ff */
.L_x_375:
[----:B------:R-:W-:Y:S05]  /*8660*/  BSYNC B1 ;  /* 0x0000000000017941 */ /* 0x000fea0003800000 */
.L_x_374:
[----:B---3--:R-:W-:Y:S01]  /*8670*/  @!P5 IMAD R9, R100, R216, R19 ;  /* 0x000000d86409d224 */ /* 0x008fe200078e0213 */
[----:B------:R-:W-:Y:S04]  /*8680*/  BSSY B1, `(.L_x_376) ;  /* 0x0000006000017945 */ /* 0x000fe80003800000 */
[----:B------:R3:W-:Y:S01]  /*8690*/  @!P5 STG.E.U8 desc[UR36][R4.64+0x158], R9 ;  /* 0x000158090400d986 */ /* 0x0007e2000c101124 */
[----:B------:R-:W-:Y:S05]  /*86a0*/  @P4 BRA `(.L_x_377) ;  /* 0x00000000000c4947 */ /* 0x000fea0003800000 */
[----:B------:R-:W5:Y:S02]  /*86b0*/  LDG.E.U8 R218, desc[UR36][R10.64+0x159] ;  /* 0x000159240ada7981 */ /* 0x000f64000c1e1100 */
[----:B-----5:R-:W-:-:S05]  /*86c0*/  PRMT R8, R218, 0x8880, RZ ;  /* 0x00008880da087816 */ /* 0x020fca00000000ff */
[----:B------:R-:W-:-:S07]  /*86d0*/  IMAD R19, R8, R217, RZ ;  /* 0x000000d908137224 */ /* 0x000fce00078e02ff */
.L_x_377:
[----:B------:R-:W-:Y:S05]  /*86e0*/  BSYNC B1 ;  /* 0x0000000000017941 */ /* 0x000fea0003800000 */
.L_x_376:
        /* <DEDUP_REMOVED lines=13> */
.L_x_379:
[----:B------:R-:W-:Y:S05]  /*87c0*/  BSYNC B1 ;  /* 0x0000000000017941 */ /* 0x000fea0003800000 */
.L_x_378:
[----:B---3--:R-:W-:Y:S01]  /*87d0*/  @!P1 IMAD R9, R102, R216, R19 ;  /* 0x000000d866099224 */ /* 0x008fe200078e0213 */
[----:B------:R-:W-:Y:S04]  /*87e0*/  BSSY B1, `(.L_x_380) ;  /* 0x0000006000017945 */ /* 0x000fe80003800000 */
[----:B------:R3:W-:Y:S01]  /*87f0*/  @!P1 STG.E.U8 desc[UR36][R6.64+0x158], R9 ;  /* 0x0001580906009986 */ /* 0x0007e2000c101124 */
[----:B------:R-:W-:Y:S05]  /*8800*/  @P4 BRA `(.L_x_381) ;  /* 0x00000000000c4947 */ /* 0x000fea0003800000 */
[----:B------:R-:W5:Y:S02]  /*8810*/  LDG.E.U8 R218, desc[UR36][R14.64+0x159] ;  /* 0x000159240eda7981 */ /* 0x000f64000c1e1100 */
[----:B-----5:R-:W-:-:S05]  /*8820*/  PRMT R8, R218, 0x8880, RZ ;  /* 0x00008880da087816 */ /* 0x020fca00000000ff */
[----:B------:R-:W-:-:S07]  /*8830*/  IMAD R19, R8, R217, RZ ;  /* 0x000000d908137224 */ /* 0x000fce00078e02ff */
.L_x_381:
[----:B------:R-:W-:Y:S05]  /*8840*/  BSYNC B1 ;  /* 0x0000000000017941 */ /* 0x000fea0003800000 */
.L_x_380:
[----:B------:R-:W-:Y:S01]  /*8850*/  @!P4 IMAD R103, R103, R216, R19 ;  /* 0x000000d86767c224 */ /* 0x000fe200078e0213 */
[----:B------:R-:W-:Y:S04]  /*8860*/  BSSY B1, `(.L_x_382) ;  /* 0x0000006000017945 */ /* 0x000fe80003800000 */
[----:B------:R0:W-:Y:S01]  /*8870*/  @!P4 STG.E.U8 desc[UR36][R6.64+0x159], R103 ;  /* 0x000159670600c986 */ /* 0x0001e2000c101124 */
[----:B------:R-:W-:Y:S05]  /*8880*/  @P5 BRA `(.L_x_383) ;  /* 0x00000000000c5947 */ /* 0x000fea0003800000 */
[----:B------:R-:W5:Y:S02]  /*8890*/  LDG.E.U8 R218, desc[UR36][R10.64+0x160] ;  /* 0x000160240ada7981 */ /* 0x000f64000c1e1100 */
[----:B-----5:R-:W-:-:S05]  /*88a0*/  PRMT R8, R218, 0x8880, RZ ;  /* 0x00008880da087816 */ /* 0x020fca00000000ff */
[----:B------:R-:W-:-:S07]  /*88b0*/  IMAD R19, R8, R217, RZ ;  /* 0x000000d908137224 */ /* 0x000fce00078e02ff */
.L_x_383:
[----:B------:R-:W-:Y:S05]  /*88c0*/  BSYNC B1 ;  /* 0x0000000000017941 */ /* 0x000fea0003800000 */
.L_x_382:
[----:B---3--:R-:W-:Y:S01]  /*88d0*/  @!P5 IMAD R9, R104, R216, R19 ;  /* 0x000000d86809d224 */ /* 0x008fe200078e0213 */
[----:B------:R-:W-:Y:S04]  /*88e0*/  BSSY B1, `(.L_x_384) ;  /* 0x0000006000017945 */ /* 0x000fe80003800000 */
[----:B------:R3:W-:Y:S01]  /*88f0*/  @!P5 STG.E.U8 desc[UR36][R4.64+0x160], R9 ;  /* 0x000160090400d986 */ /* 0x0007e2000c101124 */
[----:B------:R-:W-:Y:S05]  /*8900*/  @P0 BRA `(.L_x_385) ;  /* 0x00000000000c0947 */ /* 0x000fea0003800000 */
[----:B------:R-:W5:Y:S02]  /*8910*/  LDG.E.U8 R218, desc[UR36][R10.64+0x161] ;  /* 0x000161240ada7981 */ /* 0x000f64000c1e1100 */
[----:B-----5:R-:W-:-:S05]  /*8920*/  PRMT R8, R218, 0x8880, RZ ;  /* 0x00008880da087816 */ /* 0x020fca00000000ff */
[----:B------:R-:W-:-:S07]  /*8930*/  IMAD R19, R8, R217, RZ ;  /* 0x000000d908137224 */ /* 0x000fce00078e02ff */
.L_x_385:
[----:B------:R-:W-:Y:S05]  /*8940*/  BSYNC B1 ;  /* 0x0000000000017941 */ /* 0x000fea0003800000 */
.L_x_384:
        /* <DEDUP_REMOVED lines=13> */
.L_x_387:
[----:B------:R-:W-:Y:S05]  /*8a20*/  BSYNC B1 ;  /* 0x0000000000017941 */ /* 0x000fea0003800000 */
.L_x_386:
[----:B---3--:R-:W-:Y:S01]  /*8a30*/  @!P3 IMAD R9, R106, R216, R19 ;  /* 0x000000d86a09b224 */ /* 0x008fe200078e0213 */
[----:B------:R-:W-:Y:S04]  /*8a40*/  BSSY B1, `(.L_x_388) ;  /* 0x0000006000017945 */ /* 0x000fe80003800000 */
[----:B------:R3:W-:Y:S01]  /*8a50*/  @!P3 STG.E.U8 desc[UR36][R6.64+0x160], R9 ;  /* 0x000160090600b986 */ /* 0x0007e2000c101124 */
[----:B------:R-:W-:Y:S05]  /*8a60*/  @P2 BRA `(.L_x_389) ;  /* 0x00000000000c2947 */ /* 0x000fea0003800000 */
[----:B------:R-:W5:Y:S02]  /*8a70*/  LDG.E.U8 R218, desc[UR36][R14.64+0x161] ;  /* 0x000161240eda7981 */ /* 0x000f64000c1e1100 */
[----:B-----5:R-:W-:-:S05]  /*8a80*/  PRMT R8, R218, 0x8880, RZ ;  /* 0x00008880da087816 */ /* 0x020fca00000000ff */
[----:B------:R-:W-:-:S07]  /*8a90*/  IMAD R19, R8, R217, RZ ;  /* 0x000000d908137224 */ /* 0x000fce00078e02ff */
.L_x_389:
[----:B------:R-:W-:Y:S05]  /*8aa0*/  BSYNC B1 ;  /* 0x0000000000017941 */ /* 0x000fea0003800000 */
.L_x_388:
[----:B------:R-:W-:Y:S01]  /*8ab0*/  @!P2 IMAD R107, R107, R216, R19 ;  /* 0x000000d86b6ba224 */ /* 0x000fe200078e0213 */
[----:B------:R-:W-:Y:S04]  /*8ac0*/  BSSY B1, `(.L_x_390) ;  /* 0x0000006000017945 */ /* 0x000fe80003800000 */
[----:B------:R0:W-:Y:S01]  /*8ad0*/  @!P2 STG.E.U8 desc[UR36][R6.64+0x161], R107 ;  /* 0x0001616b0600a986 */ /* 0x0001e2000c101124 */
[----:B------:R-:W-:Y:S05]  /*8ae0*/  @P0 BRA `(.L_x_391) ;  /* 0x00000000000c0947 */ /* 0x000fea0003800000 */
[----:B------:R-:W5:Y:S02]  /*8af0*/  LDG.E.U8 R218, desc[UR36][R10.64+0x168] ;  /* 0x000168240ada7981 */ /* 0x000f64000c1e1100 */
[----:B-----5:R-:W-:-:S05]  /*8b00*/  PRMT R8, R218, 0x8880, RZ ;  /* 0x00008880da087816 */ /* 0x020fca00000000ff */
[----:B------:R-:W-:-:S07]  /*8b10*/  IMAD R19, R8, R217, RZ ;  /* 0x000000d908137224 */ /* 0x000fce00078e02ff */
.L_x_391:
[----:B------:R-:W-:Y:S05]  /*8b20*/  BSYNC B1 ;  /* 0x0000000000017941 */ /* 0x000fea0003800000 */
.L_x_390:
[----:B---3--:R-:W-:Y:S01]  /*8b30*/  @!P0 IMAD R9, R108, R216, R19 ;  /* 0x000000d86c098224 */ /* 0x008fe200078e0213 */
[----:B------:R-:W-:Y:S04]  /*8b40*/  BSSY B1, `(.L_x_392) ;  /* 0x0000006000017945 */ /* 0x000fe80003800000 */
[----:B------:R3:W-:Y:S01]  /*8b50*/  @!P0 STG.E.U8 desc[UR36][R4.64+0x168], R9 ;  /* 0x0001680904008986 */ /* 0x0007e2000c101124 */
[----:B------:R-:W-:Y:S05]  /*8b60*/  @P5 BRA `(.L_x_393) ;  /* 0x00000000000c5947 */ /* 0x000fea0003800000 */
[----:B------:R-:W5:Y:S02]  /*8b70*/  LDG.E.U8 R218, desc[UR36][R10.64+0x169] ;  /* 0x000169240ada7981 */ /* 0x000f64000c1e1100 */
[----:B-----5:R-:W-:-:S05]  /*8b80*/  PRMT R8, R218, 0x8880, RZ ;  /* 0x00008880da087816 */ /* 0x020fca00000000ff */
[----:B------:R-:W-:-:S07]  /*8b90*/  IMAD R19, R8, R217, RZ ;  /* 0x000000d908137224 */ /* 0x000fce00078e02ff */
.L_x_393:
[----:B------:R-:W-:Y:S05]  /*8ba0*/  BSYNC B1 ;  /* 0x0000000000017941 */ /* 0x000fea0003800000 */
.L_x_392:
        /* <DEDUP_REMOVED lines=13> */
.L_x_395:
[----:B------:R-:W-:Y:S05]  /*8c80*/  BSYNC B1 ;  /* 0x0000000000017941 */ /* 0x000fea0003800000 */
.L_x_394:
[----:B---3--:R-:W-:Y:S01]  /*8c90*/  @!P4 IMAD R9, R110, R216, R19 ;  /* 0x000000d86e09c224 */ /* 0x008fe200078e0213 */
[----:B------:R-:W-:Y:S04]  /*8ca0*/  BSSY B1, `(.L_x_396) ;  /* 0x0000006000017945 */ /* 0x000fe80003800000 */
[----:B------:R3:W-:Y:S01]  /*8cb0*/  @!P4 STG.E.U8 desc[UR36][R6.64+0x168], R9 ;  /* 0x000168090600c986 */ /* 0x0007e2000c101124 */
[----:B------:R-:W-:Y:S05]  /*8cc0*/  @P1 BRA `(.L_x_397) ;  /* 0x00000000000c1947 */ /* 0x000fea0003800000 */
[----:B------:R-:W5:Y:S02]  /*8cd0*/  LDG.E.U8 R218, desc[UR36][R14.64+0x169] ;  /* 0x000169240eda7981 */ /* 0x000f64000c1e1100 */
[----:B-----5:R-:W-:-:S05]  /*8ce0*/  PRMT R8, R218, 0x8880, RZ ;  /* 0x00008880da087816 */ /* 0x020fca00000000ff */
[----:B------:R-:W-:-:S07]  /*8cf0*/  IMAD R19, R8, R217, RZ ;  /* 0x000000d908137224 */ /* 0x000fce00078e02ff */
.L_x_397:
[----:B------:R-:W-:Y:S05]  /*8d00*/  BSYNC B1 ;  /* 0x0000000000017941 */ /* 0x000fea0003800000 */
.L_x_396:
[----:B------:R-:W-:Y:S01]  /*8d10*/  @!P1 IMAD R111, R111, R216, R19 ;  /* 0x000000d86f6f9224 */ /* 0x000fe200078e0213 */
[----:B------:R-:W-:Y:S04]  /*8d20*/  BSSY B1, `(.L_x_398) ;  /* 0x0000006000017945 */ /* 0x000fe80003800000 */
[----:B------:R0:W-:Y:S01]  /*8d30*/  @!P1 STG.E.U8 desc[UR36][R6.64+0x169], R111 ;  /* 0x0001696f06009986 */ /* 0x0001e2000c101124 */
[----:B------:R-:W-:Y:S05]  /*8d40*/  @P3 BRA `(.L_x_399) ;  /* 0x00000000000c3947 */ /* 0x000fea0003800000 */
[----:B------:R-:W5:Y:S02]  /*8d50*/  LDG.E.U8 R218, desc[UR36][R10.64+0x170] ;  /* 0x000170240ada7981 */ /* 0x000f64000c1e1100 */
[----:B-----5:R-:W-:-:S05]  /*8d60*/  PRMT R8, R218, 0x8880, RZ ;  /* 0x00008880da087816 */ /* 0x020fca00000000ff */
[----:B------:R-:W-:-:S07]  /*8d70*/  IMAD R19, R8, R217, RZ ;  /* 0x000000d908137224 */ /* 0x000fce00078e02ff */
.L_x_399:
[----:B------:R-:W-:Y:S05]  /*8d80*/  BSYNC B1 ;  /* 0x0000000000017941 */ /* 0x000fea0003800000 */
.L_x_398:
[----:B---3--:R-:W-:Y:S01]  /*8d90*/  @!P3 IMAD R9, R112, R216, R19 ;  /* 0x000000d87009b224 */ /* 0x008fe200078e0213 */
[----:B------:R-:W-:Y:S04]  /*8da0*/  BSSY B1, `(.L_x_400) ;  /* 0x0000006000017945 */ /* 0x000fe80003800000 */
[----:B------:R3:W-:Y:S01]  /*8db0*/  @!P3 STG.E.U8 desc[UR36][R4.64+0x170], R9 ;  /* 0x000170090400b986 */ /* 0x0007e2000c101124 */
[----:B------:R-:W-:Y:S05]  /*8dc0*/  @P5 BRA `(.L_x_401) ;  /* 0x00000000000c5947 */ /* 0x000fea0003800000 */
[----:B------:R-:W5:Y:S02]  /*8dd0*/  LDG.E.U8 R218, desc[UR36][R10.64+0x171] ;  /* 0x000171240ada7981 */ /* 0x000f64000c1e1100 */
[----:B-----5:R-:W-:-:S05]  /*8de0*/  PRMT R8, R218, 0x8880, RZ ;  /* 0x00008880da087816 */ /* 0x020fca00000000ff */
[----:B------:R-:W-:-:S07]  /*8df0*/  IMAD R19, R8, R217, RZ ;  /* 0x000000d908137224 */ /* 0x000fce00078e02ff */
.L_x_401:
[----:B------:R-:W-:Y:S05]  /*8e00*/  BSYNC B1 ;  /* 0x0000000000017941 */ /* 0x000fea0003800000 */
.L_x_400:
        /* <DEDUP_REMOVED lines=9> */
[----:B------:R-:W-:Y:S01]  /*8ea0*/  ISETP.LT.OR P3, PT, R3, 0x9, !P3 ;  /* 0x000000090300780c */ /* 0x000fe20005f61670 */
[----:B------:R-:W-:-:S12]  /*8eb0*/  @P2 BRA `(.L_x_403) ;  /* 0x00000000000c2947 */ /* 0x000fd80003800000 */
[----:B------:R-:W5:Y:S02]  /*8ec0*/  LDG.E.U8 R218, desc[UR36][R14.64+0x170] ;  /* 0x000170240eda7981 */ /* 0x000f64000c1e1100 */
[----:B-----5:R-:W-:-:S05]  /*8ed0*/  PRMT R0, R218, 0x8880, RZ ;  /* 0x00008880da007816 */ /* 0x020fca00000000ff */
[----:B------:R-:W-:-:S07]  /*8ee0*/  IMAD R19, R0, R217, RZ ;  /* 0x000000d900137224 */ /* 0x000fce00078e02ff */
.L_x_403:
[----:B------:R-:W-:Y:S05]  /*8ef0*/  BSYNC B1 ;  /* 0x0000000000017941 */ /* 0x000fea0003800000 */
.L_x_402:
[----:B---3--:R-:W-:Y:S01]  /*8f00*/  @!P2 IMAD R9, R114, R216, R19 ;  /* 0x000000d87209a224 */ /* 0x008fe200078e0213 */
[----:B------:R-:W-:Y:S04]  /*8f10*/  BSSY B1, `(.L_x_404) ;  /* 0x0000006000017945 */ /* 0x000fe80003800000 */
[----:B------:R3:W-:Y:S01]  /*8f20*/  @!P2 STG.E.U8 desc[UR36][R6.64+0x170], R9 ;  /* 0x000170090600a986 */ /* 0x0007e2000c101124 */
[----:B------:R-:W-:Y:S05]  /*8f30*/  @P0 BRA `(.L_x_405) ;  /* 0x00000000000c0947 */ /* 0x000fea0003800000 */
[----:B------:R-:W5:Y:S02]  /*8f40*/  LDG.E.U8 R218, desc[UR36][R14.64+0x171] ;  /* 0x000171240eda7981 */ /* 0x000f64000c1e1100 */
[----:B-----5:R-:W-:-:S05]  /*8f50*/  PRMT R0, R218, 0x8880, RZ ;  /* 0x00008880da007816 */ /* 0x020fca00000000ff */
[----:B------:R-:W-:-:S07]  /*8f60*/  IMAD R19, R0, R217, RZ ;  /* 0x000000d900137224 */ /* 0x000fce00078e02ff */
.L_x_405:
[----:B------:R-:W-:Y:S05]  /*8f70*/  BSYNC B1 ;  /* 0x0000000000017941 */ /* 0x000fea0003800000 */
.L_x_404:
[----:B------:R-:W-:Y:S01]  /*8f80*/  @!P0 IMAD R115, R115, R216, R19 ;  /* 0x000000d873738224 */ /* 0x000fe200078e0213 */
[----:B------:R-:W-:Y:S04]  /*8f90*/  BSSY B1, `(.L_x_406) ;  /* 0x0000006000017945 */ /* 0x000fe80003800000 */
[----:B------:R0:W-:Y:S01]  /*8fa0*/  @!P0 STG.E.U8 desc[UR36][R6.64+0x171], R115 ;  /* 0x0001717306008986 */ /* 0x0001e2000c101124 */
[----:B------:R-:W-:Y:S05]  /*8fb0*/  @P5 BRA `(.L_x_407) ;  /* 0x00000000000c5947 */ /* 0x000fea0003800000 */
[----:B------:R-:W5:Y:S02]  /*8fc0*/  LDG.E.U8 R218, desc[UR36][R10.64+0x178] ;  /* 0x000178240ada7981 */ /* 0x000f64000c1e1100 */
[----:B-----5:R-:W-:-:S05]  /*8fd0*/  PRMT R0, R218, 0x8880, RZ ;  /* 0x00008880da007816 */ /* 0x020fca00000000ff */
[----:B------:R-:W-:-:S07]  /*8fe0*/  IMAD R19, R0, R217, RZ ;  /* 0x000000d900137224 */ /* 0x000fce00078e02ff */
.L_x_407:
[----:B------:R-:W-:Y:S05]  /*8ff0*/  BSYNC B1 ;  /* 0x0000000000017941 */ /* 0x000fea0003800000 */
.L_x_406:
[----:B---3--:R-:W-:Y:S01]  /*9000*/  @!P5 IMAD R9, R116, R216, R19 ;  /* 0x000000d87409d224 */ /* 0x008fe200078e0213 */
[----:B------:R-:W-:Y:S04]  /*9010*/  BSSY B1, `(.L_x_408) ;  /* 0x0000006000017945 */ /* 0x000fe80003800000 */
[----:B------:R3:W-:Y:S01]  /*9020*/  @!P5 STG.E.U8 desc[UR36][R4.64+0x178], R9 ;  /* 0x000178090400d986 */ /* 0x0007e2000c101124 */
[----:B------:R-:W-:Y:S05]  /*9030*/  @P4 BRA `(.L_x_409) ;  /* 0x00000000000c4947 */ /* 0x000fea0003800000 */
[----:B------:R-:W5:Y:S02]  /*9040*/  LDG.E.U8 R218, desc[UR36][R10.64+0x179] ;  /* 0x000179240ada7981 */ /* 0x000f64000c1e1100 */
[----:B-----5:R-:W-:-:S05]  /*9050*/  PRMT R0, R218, 0x8880, RZ ;  /* 0x00008880da007816 */ /* 0x020fca00000000ff */
[----:B------:R-:W-:-:S07]  /*9060*/  IMAD R19, R0, R217, RZ ;  /* 0x000000d900137224 */ /* 0x000fce00078e02ff */
.L_x_409:
[----:B------:R-:W-:Y:S05]  /*9070*/  BSYNC B1 ;  /* 0x0000000000017941 */ /* 0x000fea0003800000 */
.L_x_408:
[----:B------:R-:W-:Y:S01]  /*9080*/  @!P4 IMAD R117, R117, R216, R19 ;  /* 0x000000d87575c224 */ /* 0x000fe200078e0213 */
[----:B------:R-:W-:Y:S04]  /*9090*/  BSSY B1, `(.L_x_410) ;  /* 0x0000006000017945 */ /* 0x000fe80003800000 */
[----:B------:R0:W-:Y:S01]  /*90a0*/  @!P4 STG.E.U8 desc[UR36][R4.64+0x179], R117 ;  /* 0x000179750400c986 */ /* 0x0001e2000c101124 */
[----:B------:R-:W-:Y:S05]  /*90b0*/  @P3 BRA `(.L_x_411) ;  /* 0x00000000000c3947 */ /* 0x000fea0003800000 */
[----:B------:R-:W5:Y:S02]  /*90c0*/  LDG.E.U8 R218, desc[UR36][R14.64+0x178] ;  /* 0x000178240eda7981 */ /* 0x000f64000c1e1100 */
[----:B-----5:R-:W-:-:S05]  /*90d0*/  PRMT R0, R218, 0x8880, RZ ;  /* 0x00008880da007816 */ /* 0x020fca00000000ff */
[----:B------:R-:W-:-:S07]  /*90e0*/  IMAD R19, R0, R217, RZ ;  /* 0x000000d900137224 */ /* 0x000fce00078e02ff */
.L_x_411:
[----:B------:R-:W-:Y:S05]  /*90f0*/  BSYNC B1 ;  /* 0x0000000000017941 */ /* 0x000fea0003800000 */
.L_x_410:
[----:B0123--:R-:W-:Y:S01]  /*9100*/  @!P3 IMAD R5, R118, R216, R19 ;  /* 0x000000d87605b224 */ /* 0x00ffe200078e0213 */
[----:B------:R-:W-:Y:S01]  /*9110*/  ISETP.LT.OR P1, PT, R3, 0x9, !P1 ;  /* 0x000000090300780c */ /* 0x000fe20004f21670 */
[----:B------:R-:W-:Y:S03]  /*9120*/  BSSY B1, `(.L_x_412) ;  /* 0x0000006000017945 */ /* 0x000fe60003800000 */
[----:B------:R0:W-:Y:S09]  /*9130*/  @!P3 STG.E.U8 desc[UR36][R6.64+0x178], R5 ;  /* 0x000178050600b986 */ /* 0x0001f2000c101124 */
[----:B------:R-:W-:Y:S05]  /*9140*/  @P1 BRA `(.L_x_413) ;  /* 0x00000000000c1947 */ /* 0x000fea0003800000 */
[----:B------:R-:W2:Y:S02]  /*9150*/  LDG.E.U8 R218, desc[UR36][R14.64+0x179] ;  /* 0x000179240eda7981 */ /* 0x000ea4000c1e1100 */
[----:B--2---:R-:W-:-:S05]  /*9160*/  PRMT R0, R218, 0x8880, RZ ;  /* 0x00008880da007816 */ /* 0x004fca00000000ff */
[----:B------:R-:W-:-:S07]  /*9170*/  IMAD R19, R0, R217, RZ ;  /* 0x000000d900137224 */ /* 0x000fce00078e02ff */
.L_x_413:
[----:B------:R-:W-:Y:S05]  /*9180*/  BSYNC B1 ;  /* 0x0000000000017941 */ /* 0x000fea0003800000 */
.L_x_412:
[----:B------:R-:W-:Y:S01]  /*9190*/  IMAD R19, R119, R216, R19 ;  /* 0x000000d877137224 */ /* 0x000fe200078e0213 */
[----:B------:R-:W-:Y:S06]  /*91a0*/  @P1 BRA `(.L_x_414) ;  /* 0x0000002800881947 */ /* 0x000fec0003800000 */
[----:B------:R1:W-:Y:S01]  /*91b0*/  STG.E.U8 desc[UR36][R6.64+0x179], R19 ;  /* 0x0001791306007986 */ /* 0x0003e2000c101124 */
[----:B------:R-:W-:Y:S05]  /*91c0*/  BRA `(.L_x_414) ;  /* 0x0000002800807947 */ /* 0x000fea0003800000 */
.L_x_29:
[C---:B------:R-:W-:Y:S02]  /*91d0*/  ISETP.GE.AND P1, PT, R0.reuse, 0x1, PT ;  /* 0x000000010000780c */ /* 0x040fe40003f26270 */
[----:B------:R-:W-:Y:S02]  /*91e0*/  ISETP.GE.AND P2, PT, R0, 0x2, PT ;  /* 0x000000020000780c */ /* 0x000fe40003f46270 */
[C---:B------:R-:W-:Y:S02]  /*91f0*/  ISETP.LT.OR P4, PT, R3.reuse, 0x1, !P1 ;  /* 0x000000010300780c */ /* 0x040fe40004f81670 */
[C---:B------:R-:W-:Y:S02]  /*9200*/  ISETP.LT.OR P5, PT, R3.reuse, 0x1, !P2 ;  /* 0x000000010300780c */ /* 0x040fe400057a1670 */
[C---:B------:R-:W-:Y:S02]  /*9210*/  ISETP.LT.OR P1, PT, R3.reuse, 0x9, !P1 ;  /* 0x000000090300780c */ /* 0x040fe40004f21670 */
[----:B------:R-:W-:-:S02]  /*9220*/  ISETP.LT.OR P2, PT, R3, 0x9, !P2 ;  /* 0x000000090300780c */ /* 0x000fc40005741670 */
[C---:B------:R-:W-:Y:S02]  /*9230*/  ISETP.GE.AND P3, PT, R0.reuse, 0x9, PT ;  /* 0x000000090000780c */ /* 0x040fe40003f66270 */
[----:B------:R-:W-:-:S03]  /*9240*/  ISETP.GE.AND P0, PT, R0, 0xa, PT ;  /* 0x0000000a0000780c */ /* 0x000fc60003f06270 */
[-C--:B------:R-:W-:Y:S02]  /*9250*/  @!P4 IMAD R9, R120, R216.reuse, RZ ;  /* 0x000000d87809c224 */ /* 0x080fe400078e02ff */
[-C--:B------:R-:W-:Y:S02]  /*9260*/  @!P5 IMAD R121, R121, R216.reuse, RZ ;  /* 0x000000d87979d224 */ /* 0x080fe400078e02ff */
[-C--:B------:R-:W-:Y:S01]  /*9270*/  @!P1 IMAD R11, R122, R216.reuse, RZ ;  /* 0x000000d87a0b9224 */ /* 0x080fe200078e02ff */
[----:B------:R0:W-:Y:S01]  /*9280*/  @!P4 STG.E.U8 desc[UR36][R4.64], R9 ;  /* 0x000000090400c986 */ /* 0x0001e2000c101124 */
[----:B------:R-:W-:Y:S01]  /*9290*/  ISETP.LT.OR P4, PT, R3, 0x1, !P3 ;  /* 0x000000010300780c */ /* 0x000fe20005f81670 */
[----:B------:R-:W-:Y:S02]  /*92a0*/  @!P2 IMAD R123, R123, R216, RZ ;  /* 0x000000d87b7ba224 */ /* 0x000fe400078e02ff */
[----:B------:R-:W-:Y:S01]  /*92b0*/  @!P5 STG.E.U8 desc[UR36][R4.64+0x1], R121 ;  /* 0x000001790400d986 */ /* 0x000fe2000c101124 */
[----:B------:R-:W-:-:S02]  /*92c0*/  ISETP.LT.OR P5, PT, R3, 0x1, !P0 ;  /* 0x000000010300780c */ /* 0x000fc400047a1670 */
[C---:B------:R-:W-:Y:S01]  /*92d0*/  ISETP.LT.OR P0, PT, R3.reuse, 0x9, !P0 ;  /* 0x000000090300780c */ /* 0x040fe20004701670 */
[----:B------:R1:W-:Y:S01]  /*92e0*/  @!P1 STG.E.U8 desc[UR36][R6.64], R11 ;  /* 0x0000000b06009986 */ /* 0x0003e2000c101124 */
[----:B------:R-:W-:Y:S02]  /*92f0*/  ISETP.LT.OR P1, PT, R3, 0x9, !P3 ;  /* 0x000000090300780c */ /* 0x000fe40005f21670 */
[C---:B------:R-:W-:Y:S01]  /*9300*/  ISETP.GE.AND P3, PT, R0.reuse, 0x11, PT ;  /* 0x000000110000780c */ /* 0x040fe20003f66270 */
[----:B------:R-:W-:Y:S01]  /*9310*/  @!P2 STG.E.U8 desc[UR36][R6.64+0x1], R123 ;  /* 0x0000017b0600a986 */ /* 0x000fe2000c101124 */
[----:B------:R-:W-:Y:S01]  /*9320*/  ISETP.GE.AND P2, PT, R0, 0x12, PT ;  /* 0x000000120000780c */ /* 0x000fe20003f46270 */
[----:B------:R-:W-:-:S04]  /*9330*/  @!P4 IMAD R13, R124, R216, RZ ;  /* 0x000000d87c0dc224 */ /* 0x000fc800078e02ff */
[-C--:B------:R-:W-:Y:S01]  /*9340*/  @!P5 IMAD R125, R125, R216.reuse, RZ ;  /* 0x000000d87d7dd224 */ /* 0x080fe200078e02ff */
[----:B------:R-:W-:Y:S01]  /*9350*/  @!P4 STG.E.U8 desc[UR36][R4.64+0x8], R13 ;  /* 0x0000080d0400c986 */ /* 0x000fe2000c101124 */
[----:B------:R-:W-:Y:S01]  /*9360*/  ISETP.LT.OR P4, PT, R3, 0x1, !P3 ;  /* 0x000000010300780c */ /* 0x000fe20005f81670 */
[-C--:B------:R-:W-:Y:S02]  /*9370*/  @!P0 IMAD R127, R127, R216.reuse, RZ ;  /* 0x000000d87f7f8224 */ /* 0x080fe400078e02ff */
[----:B------:R-:W-:Y:S01]  /*9380*/  @!P5 STG.E.U8 desc[UR36][R4.64+0x9], R125 ;  /* 0x0000097d0400d986 */ /* 0x000fe2000c101124 */
[C---:B------:R-:W-:Y:S01]  /*9390*/  ISETP.LT.OR P5, PT, R3.reuse, 0x1, !P2 ;  /* 0x000000010300780c */ /* 0x040fe200057a1670 */
[----:B0-----:R-:W-:Y:S01]  /*93a0*/  @!P1 IMAD R9, R126, R216, RZ ;  /* 0x000000d87e099224 */ /* 0x001fe200078e02ff */
[----:B------:R-:W-:Y:S01]  /*93b0*/  ISETP.LT.OR P2, PT, R3, 0x9, !P2 ;  /* 0x000000090300780c */ /* 0x000fe20005741670 */
[----:B------:R-:W-:Y:S01]  /*93c0*/  @!P0 STG.E.U8 desc[UR36][R6.64+0x9], R127 ;  /* 0x0000097f06008986 */ /* 0x000fe2000c101124 */
[----:B------:R-:W-:-:S03]  /*93d0*/  ISETP.GE.AND P0, PT, R0, 0x1a, PT ;  /* 0x0000001a0000780c */ /* 0x000fc60003f06270 */
[----:B------:R0:W-:Y:S01]  /*93e0*/  @!P1 STG.E.U8 desc[UR36][R6.64+0x8], R9 ;  /* 0x0000080906009986 */ /* 0x0001e2000c101124 */
[----:B------:R-:W-:Y:S01]  /*93f0*/  ISETP.LT.OR P1, PT, R3, 0x9, !P3 ;  /* 0x000000090300780c */ /* 0x000fe20005f21670 */
[----:B-1----:R-:W-:Y:S01]  /*9400*/  @!P4 IMAD R11, R128, R216, RZ ;  /* 0x000000d8800bc224 */ /* 0x002fe200078e02ff */
[----:B------:R-:W-:-:S03]  /*9410*/  ISETP.GE.AND P3, PT, R0, 0x19, PT ;  /* 0x000000190000780c */ /* 0x000fc60003f66270 */
[-C--:B------:R-:W-:Y:S01]  /*9420*/  @!P5 IMAD R129, R129, R216.reuse, RZ ;  /* 0x000000d88181d224 */ /* 0x080fe200078e02ff */
[----:B------:R-:W-:Y:S01]  /*9430*/  @!P4 STG.E.U8 desc[UR36][R4.64+0x10], R11 ;  /* 0x0000100b0400c986 */ /* 0x000fe2000c101124 */
[----:B------:R-:W-:Y:S01]  /*9440*/  ISETP.LT.OR P4, PT, R3, 0x1, !P3 ;  /* 0x000000010300780c */ /* 0x000fe20005f81670 */
[-C--:B------:R-:W-:Y:S02]  /*9450*/  @!P2 IMAD R131, R131, R216.reuse, RZ ;  /* 0x000000d88383a224 */ /* 0x080fe400078e02ff */
[----:B------:R-:W-:Y:S01]  /*9460*/  @!P5 STG.E.U8 desc[UR36][R4.64+0x11], R129 ;  /* 0x000011810400d986 */ /* 0x000fe2000c101124 */
[----:B------:R-:W-:Y:S02]  /*9470*/  ISETP.LT.OR P5, PT, R3, 0x1, !P0 ;  /* 0x000000010300780c */ /* 0x000fe400047a1670 */
[----:B0-----:R-:W-:Y:S01]  /*9480*/  @!P1 IMAD R9, R130, R216, RZ ;  /* 0x000000d882099224 */ /* 0x001fe200078e02ff */
[----:B------:R-:W-:Y:S01]  /*9490*/  @!P2 STG.E.U8 desc[UR36][R6.64+0x11], R131 ;  /* 0x000011830600a986 */ /* 0x000fe2000c101124 */
[----:B------:R-:W-:-:S02]  /*94a0*/  ISETP.GE.AND P2, PT, R0, 0x22, PT ;  /* 0x000000220000780c */ /* 0x000fc40003f46270 */
[C---:B------:R-:W-:Y:S01]  /*94b0*/  ISETP.LT.OR P0, PT, R3.reuse, 0x9, !P0 ;  /* 0x000000090300780c */ /* 0x040fe20004701670 */
[----:B------:R0:W-:Y:S01]  /*94c0*/  @!P1 STG.E.U8 desc[UR36][R6.64+0x10], R9 ;  /* 0x0000100906009986 */ /* 0x0001e2000c101124 */
[----:B------:R-:W-:Y:S01]  /*94d0*/  ISETP.LT.OR P1, PT, R3, 0x9, !P3 ;  /* 0x000000090300780c */ /* 0x000fe20005f21670 */
[----:B------:R-:W-:Y:S01]  /*94e0*/  @!P4 IMAD R13, R132, R216, RZ ;  /* 0x000000d8840dc224 */ /* 0x000fe200078e02ff */
[----:B------:R-:W-:-:S03]  /*94f0*/  ISETP.GE.AND P3, PT, R0, 0x21, PT ;  /* 0x000000210000780c */ /* 0x000fc60003f66270 */
[----:B------:R-:W-:Y:S01]  /*9500*/  @!P5 IMAD R133, R133, R216, RZ ;  /* 0x000000d88585d224 */ /* 0x000fe200078e02ff */
[----:B------:R-:W-:Y:S01]  /*9510*/  @!P4 STG.E.U8 desc[UR36][R4.64+0x18], R13 ;  /* 0x0000180d0400c986 */ /* 0x000fe2000c101124 */
[----:B------:R-:W-:-:S03]  /*9520*/  ISETP.LT.OR P4, PT, R3, 0x1, !P3 ;  /* 0x000000010300780c */ /* 0x000fc60005f81670 */
[----:B------:R-:W-:Y:S01]  /*9530*/  @!P5 STG.E.U8 desc[UR36][R4.64+0x19], R133 ;  /* 0x000019850400d986 */ /* 0x000fe2000c101124 */
[----:B------:R-:W-:Y:S01]  /*9540*/  ISETP.LT.OR P5, PT, R3, 0x1, !P2 ;  /* 0x000000010300780c */ /* 0x000fe200057a1670 */
[-C--:B------:R-:W-:Y:S01]  /*9550*/  @!P0 IMAD R135, R135, R216.reuse, RZ ;  /* 0x000000d887878224 */ /* 0x080fe200078e02ff */
[----:B------:R-:W-:Y:S01]  /*9560*/  ISETP.LT.OR P2, PT, R3, 0x9, !P2 ;  /* 0x000000090300780c */ /* 0x000fe20005741670 */
[----:B0-----:R-:W-:-:S03]  /*9570*/  @!P1 IMAD R9, R134, R216, RZ ;  /* 0x000000d886099224 */ /* 0x001fc600078e02ff */
[----:B------:R-:W-:Y:S01]  /*9580*/  @!P0 STG.E.U8 desc[UR36][R6.64+0x19], R135 ;  /* 0x0000198706008986 */ /* 0x000fe2000c101124 */
[----:B------:R-:W-:Y:S02]  /*9590*/  ISETP.GE.AND P0, PT, R0, 0x2a, PT ;  /* 0x0000002a0000780c */ /* 0x000fe40003f06270 */
[-C--:B------:R-:W-:Y:S01]  /*95a0*/  @!P4 IMAD R11, R136, R216.reuse, RZ ;  /* 0x000000d8880bc224 */ /* 0x080fe200078e02ff */
[----:B------:R0:W-:Y:S01]  /*95b0*/  @!P1 STG.E.U8 desc[UR36][R6.64+0x18], R9 ;  /* 0x0000180906009986 */ /* 0x0001e2000c101124 */
[----:B------:R-:W-:Y:S02]  /*95c0*/  ISETP.LT.OR P1, PT, R3, 0x9, !P3 ;  /* 0x000000090300780c */ /* 0x000fe40005f21670 */
[-C--:B------:R-:W-:Y:S01]  /*95d0*/  @!P5 IMAD R137, R137, R216.reuse, RZ ;  /* 0x000000d88989d224 */ /* 0x080fe200078e02ff */
[----:B------:R-:W-:Y:S01]  /*95e0*/  ISETP.GE.AND P3, PT, R0, 0x29, PT ;  /* 0x000000290000780c */ /* 0x000fe20003f66270 */
[----:B------:R-:W-:Y:S01]  /*95f0*/  @!P4 STG.E.U8 desc[UR36][R4.64+0x20], R11 ;  /* 0x0000200b0400c986 */ /* 0x000fe2000c101124 */
[----:B------:R-:W-:-:S02]  /*9600*/  @!P2 IMAD R139, R139, R216, RZ ;  /* 0x000000d88b8ba224 */ /* 0x000fc400078e02ff */
[C---:B------:R-:W-:Y:S01]  /*9610*/  ISETP.LT.OR P4, PT, R3.reuse, 0x1, !P3 ;  /* 0x000000010300780c */ /* 0x040fe20005f81670 */
[----:B------:R-:W-:Y:S01]  /*9620*/  @!P5 STG.E.U8 desc[UR36][R4.64+0x21], R137 ;  /* 0x000021890400d986 */ /* 0x000fe2000c101124 */
[C---:B------:R-:W-:Y:S02]  /*9630*/  ISETP.LT.OR P5, PT, R3.reuse, 0x1, !P0 ;  /* 0x000000010300780c */ /* 0x040fe400047a1670 */
[----:B------:R-:W-:Y:S01]  /*9640*/  ISETP.LT.OR P0, PT, R3, 0x9, !P0 ;  /* 0x000000090300780c */ /* 0x000fe20004701670 */
[----:B------:R-:W-:Y:S01]  /*9650*/  @!P2 STG.E.U8 desc[UR36][R6.64+0x21], R139 ;  /* 0x0000218b0600a986 */ /* 0x000fe2000c101124 */
[----:B0-----:R-:W-:Y:S01]  /*9660*/  @!P1 IMAD R9, R138, R216, RZ ;  /* 0x000000d88a099224 */ /* 0x001fe200078e02ff */
[----:B------:R-:W-:-:S04]  /*9670*/  ISETP.GE.AND P2, PT, R0, 0x32, PT ;  /* 0x000000320000780c */ /* 0x000fc80003f46270 */
[----:B------:R0:W-:Y:S01]  /*9680*/  @!P1 STG.E.U8 desc[UR36][R6.64+0x20], R9 ;  /* 0x0000200906009986 */ /* 0x0001e2000c101124 */
[----:B------:R-:W-:Y:S01]  /*9690*/  ISETP.LT.OR P1, PT, R3, 0x9, !P3 ;  /* 0x000000090300780c */ /* 0x000fe20005f21670 */
[-C--:B------:R-:W-:Y:S01]  /*96a0*/  @!P4 IMAD R13, R140, R216.reuse, RZ ;  /* 0x000000d88c0dc224 */ /* 0x080fe200078e02ff */
[----:B------:R-:W-:Y:S01]  /*96b0*/  ISETP.GE.AND P3, PT, R0, 0x31, PT ;  /* 0x000000310000780c */ /* 0x000fe20003f66270 */
[-C--:B------:R-:W-:Y:S02]  /*96c0*/  @!P5 IMAD R141, R141, R216.reuse, RZ ;  /* 0x000000d88d8dd224 */ /* 0x080fe400078e02ff */
[----:B------:R-:W-:Y:S01]  /*96d0*/  @!P0 IMAD R143, R143, R216, RZ ;  /* 0x000000d88f8f8224 */ /* 0x000fe200078e02ff */
[----:B------:R-:W-:Y:S01]  /*96e0*/  @!P4 STG.E.U8 desc[UR36][R4.64+0x28], R13 ;  /* 0x0000280d0400c986 */ /* 0x000fe2000c101124 */
[----:B------:R-:W-:-:S03]  /*96f0*/  ISETP.LT.OR P4, PT, R3, 0x1, !P3 ;  /* 0x000000010300780c */ /* 0x000fc60005f81670 */
[----:B------:R-:W-:Y:S01]  /*9700*/  @!P5 STG.E.U8 desc[UR36][R4.64+0x29], R141 ;  /* 0x0000298d0400d986 */ /* 0x000fe2000c101124 */
[C---:B------:R-:W-:Y:S02]  /*9710*/  ISETP.LT.OR P5, PT, R3.reuse, 0x1, !P2 ;  /* 0x000000010300780c */ /* 0x040fe400057a1670 */
[-C--:B0-----:R-:W-:Y:S01]  /*9720*/  @!P1 IMAD R9, R142, R216.reuse, RZ ;  /* 0x000000d88e099224 */ /* 0x081fe200078e02ff */
[----:B------:R-:W-:Y:S01]  /*9730*/  @!P0 STG.E.U8 desc[UR36][R6.64+0x29], R143 ;  /* 0x0000298f06008986 */ /* 0x000fe2000c101124 */
[C---:B------:R-:W-:Y:S02]  /*9740*/  ISETP.LT.OR P2, PT, R3.reuse, 0x9, !P2 ;  /* 0x000000090300780c */ /* 0x040fe40005741670 */
[----:B------:R-:W-:Y:S01]  /*9750*/  ISETP.GE.AND P0, PT, R0, 0x3a, PT ;  /* 0x0000003a0000780c */ /* 0x000fe20003f06270 */
[----:B------:R0:W-:Y:S01]  /*9760*/  @!P1 STG.E.U8 desc[UR36][R6.64+0x28], R9 ;  /* 0x0000280906009986 */ /* 0x0001e2000c101124 */
[----:B------:R-:W-:Y:S01]  /*9770*/  ISETP.LT.OR P1, PT, R3, 0x9, !P3 ;  /* 0x000000090300780c */ /* 0x000fe20005f21670 */
[----:B------:R-:W-:Y:S01]  /*9780*/  @!P4 IMAD R11, R144, R216, RZ ;  /* 0x000000d8900bc224 */ /* 0x000fe200078e02ff */
[----:B------:R-:W-:-:S03]  /*9790*/  ISETP.GE.AND P3, PT, R0, 0x39, PT ;  /* 0x000000390000780c */ /* 0x000fc60003f66270 */
[-C--:B------:R-:W-:Y:S01]  /*97a0*/  @!P5 IMAD R145, R145, R216.reuse, RZ ;  /* 0x000000d89191d224 */ /* 0x080fe200078e02ff */
[----:B------:R-:W-:Y:S01]  /*97b0*/  @!P4 STG.E.U8 desc[UR36][R4.64+0x30], R11 ;  /* 0x0000300b0400c986 */ /* 0x000fe2000c101124 */
[----:B------:R-:W-:Y:S02]  /*97c0*/  ISETP.LT.OR P4, PT, R3, 0x1, !P3 ;  /* 0x000000010300780c */ /* 0x000fe40005f81670 */
[-C--:B------:R-:W-:Y:S01]  /*97d0*/  @!P2 IMAD R147, R147, R216.reuse, RZ ;  /* 0x000000d89393a224 */ /* 0x080fe200078e02ff */
        /* <DEDUP_REMOVED lines=212> */
[----:B0-----:R-:W-:Y:S01]  /*a520*/  @!P1 IMAD R9, R206, R216, RZ ;  /* 0x000000d8ce099224 */ /* 0x001fe200078e02ff */
[----:B------:R-:W-:Y:S01]  /*a530*/  ISETP.LT.OR P2, PT, R3, 0x9, !P2 ;  /* 0x000000090300780c */ /* 0x000fe20005741670 */
[----:B------:R-:W-:Y:S01]  /*a540*/  @!P0 STG.E.U8 desc[UR36][R6.64+0xa9], R207 ;  /* 0x0000a9cf06008986 */ /* 0x000fe2000c101124 */
[----:B------:R-:W-:-:S03]  /*a550*/  ISETP.GE.AND P0, PT, R0, 0xba, PT ;  /* 0x000000ba0000780c */ /* 0x000fc60003f06270 */
[----:B------:R0:W-:Y:S01]  /*a560*/  @!P1 STG.E.U8 desc[UR36][R6.64+0xa8], R9 ;  /* 0x0000a80906009986 */ /* 0x0001e2000c101124 */
[-C--:B------:R-:W-:Y:S01]  /*a570*/  @!P4 IMAD R11, R208, R216.reuse, RZ ;  /* 0x000000d8d00bc224 */ /* 0x080fe200078e02ff */
[----:B------:R-:W-:Y:S02]  /*a580*/  ISETP.LT.OR P1, PT, R3, 0x9, !P3 ;  /* 0x000000090300780c */ /* 0x000fe40005f21670 */
[----:B------:R-:W-:Y:S01]  /*a590*/  ISETP.GE.AND P3, PT, R0, 0xb9, PT ;  /* 0x000000b90000780c */ /* 0x000fe20003f66270 */
[-C--:B------:R-:W-:Y:S01]  /*a5a0*/  @!P5 IMAD R209, R209, R216.reuse, RZ ;  /* 0x000000d8d1d1d224 */ /* 0x080fe200078e02ff */
[----:B------:R-:W-:Y:S02]  /*a5b0*/  @!P4 STG.E.U8 desc[UR36][R4.64+0xb0], R11 ;  /* 0x0000b00b0400c986 */ /* 0x000fe4000c101124 */
[----:B------:R-:W-:Y:S01]  /*a5c0*/  ISETP.LT.OR P4, PT, R3, 0x1, !P3 ;  /* 0x000000010300780c */ /* 0x000fe20005f81670 */
[----:B------:R-:W-:Y:S01]  /*a5d0*/  @!P2 IMAD R211, R211, R216, RZ ;  /* 0x000000d8d3d3a224 */ /* 0x000fe200078e02ff */
[----:B------:R-:W-:Y:S01]  /*a5e0*/  @!P5 STG.E.U8 desc[UR36][R4.64+0xb1], R209 ;  /* 0x0000b1d10400d986 */ /* 0x000fe2000c101124 */
[----:B------:R-:W-:-:S02]  /*a5f0*/  ISETP.LT.OR P5, PT, R3, 0x1, !P0 ;  /* 0x000000010300780c */ /* 0x000fc400047a1670 */
[C---:B------:R-:W-:Y:S01]  /*a600*/  ISETP.LT.OR P0, PT, R3.reuse, 0x9, !P0 ;  /* 0x000000090300780c */ /* 0x040fe20004701670 */
[----:B------:R-:W-:Y:S01]  /*a610*/  @!P2 STG.E.U8 desc[UR36][R6.64+0xb1], R211 ;  /* 0x0000b1d30600a986 */ /* 0x000fe2000c101124 */
[-C--:B0-----:R-:W-:Y:S01]  /*a620*/  @!P1 IMAD R9, R210, R216.reuse, RZ ;  /* 0x000000d8d2099224 */ /* 0x081fe200078e02ff */
[----:B------:R-:W-:Y:S02]  /*a630*/  ISETP.LT.OR P2, PT, R3, 0x9, !P3 ;  /* 0x000000090300780c */ /* 0x000fe40005f41670 */
[----:B------:R-:W-:Y:S02]  /*a640*/  ISETP.GE.AND P3, PT, R0, 0xc1, PT ;  /* 0x000000c10000780c */ /* 0x000fe40003f66270 */
[----:B------:R0:W-:Y:S01]  /*a650*/  @!P1 STG.E.U8 desc[UR36][R6.64+0xb0], R9 ;  /* 0x0000b00906009986 */ /* 0x0001e2000c101124 */
[-C--:B------:R-:W-:Y:S01]  /*a660*/  @!P4 IMAD R13, R212, R216.reuse, RZ ;  /* 0x000000d8d40dc224 */ /* 0x080fe200078e02ff */
[----:B------:R-:W-:Y:S02]  /*a670*/  ISETP.GE.AND P1, PT, R0, 0xc2, PT ;  /* 0x000000c20000780c */ /* 0x000fe40003f26270 */
[----:B------:R-:W-:-:S02]  /*a680*/  @!P5 IMAD R213, R213, R216, RZ ;  /* 0x000000d8d5d5d224 */ /* 0x000fc400078e02ff */
[----:B------:R-:W-:Y:S01]  /*a690*/  @!P4 STG.E.U8 desc[UR36][R4.64+0xb8], R13 ;  /* 0x0000b80d0400c986 */ /* 0x000fe2000c101124 */
[----:B------:R-:W-:Y:S01]  /*a6a0*/  ISETP.LT.OR P4, PT, R3, 0x1, !P3 ;  /* 0x000000010300780c */ /* 0x000fe20005f81670 */
[-C--:B------:R-:W-:Y:S01]  /*a6b0*/  @!P0 IMAD R215, R215, R216.reuse, RZ ;  /* 0x000000d8d7d78224 */ /* 0x080fe200078e02ff */
[C---:B------:R-:W-:Y:S01]  /*a6c0*/  ISETP.LT.OR P3, PT, R3.reuse, 0x9, !P3 ;  /* 0x000000090300780c */ /* 0x040fe20005f61670 */
[----:B------:R-:W-:Y:S01]  /*a6d0*/  @!P5 STG.E.U8 desc[UR36][R4.64+0xb9], R213 ;  /* 0x0000b9d50400d986 */ /* 0x000fe2000c101124 */
[C---:B------:R-:W-:Y:S01]  /*a6e0*/  ISETP.LT.OR P5, PT, R3.reuse, 0x1, !P1 ;  /* 0x000000010300780c */ /* 0x040fe20004fa1670 */
[----:B0-----:R-:W-:Y:S01]  /*a6f0*/  @!P2 IMAD R9, R214, R216, RZ ;  /* 0x000000d8d609a224 */ /* 0x001fe200078e02ff */
[----:B------:R-:W-:Y:S01]  /*a700*/  ISETP.LT.OR P1, PT, R3, 0x9, !P1 ;  /* 0x000000090300780c */ /* 0x000fe20004f21670 */
[----:B------:R-:W-:Y:S01]  /*a710*/  @!P0 STG.E.U8 desc[UR36][R6.64+0xb9], R215 ;  /* 0x0000b9d706008986 */ /* 0x000fe2000c101124 */
[----:B------:R-:W-:-:S03]  /*a720*/  ISETP.GE.AND P0, PT, R0, 0xca, PT ;  /* 0x000000ca0000780c */ /* 0x000fc60003f06270 */
[----:B------:R0:W-:Y:S01]  /*a730*/  @!P2 STG.E.U8 desc[UR36][R6.64+0xb8], R9 ;  /* 0x0000b8090600a986 */ /* 0x0001e2000c101124 */
[----:B------:R-:W-:Y:S01]  /*a740*/  ISETP.GE.AND P2, PT, R0, 0xc9, PT ;  /* 0x000000c90000780c */ /* 0x000fe20003f46270 */
[----:B------:R-:W-:-:S04]  /*a750*/  @!P4 IMAD R11, R24, R216, RZ ;  /* 0x000000d8180bc224 */ /* 0x000fc800078e02ff */
[-C--:B------:R-:W-:Y:S01]  /*a760*/  @!P5 IMAD R25, R25, R216.reuse, RZ ;  /* 0x000000d81919d224 */ /* 0x080fe200078e02ff */
        /* <DEDUP_REMOVED lines=12> */
[-C--:B------:R-:W-:Y:S02]  /*a830*/  @!P4 IMAD R29, R29, R216.reuse, RZ ;  /* 0x000000d81d1dc224 */ /* 0x080fe400078e02ff */
[-C--:B------:R-:W-:Y:S02]  /*a840*/  @!P0 IMAD R31, R31, R216.reuse, RZ ;  /* 0x000000d81f1f8224 */ /* 0x080fe400078e02ff */
[-C--:B------:R-:W-:Y:S01]  /*a850*/  @!P5 IMAD R13, R28, R216.reuse, RZ ;  /* 0x000000d81c0dd224 */ /* 0x080fe200078e02ff */
[----:B------:R-:W-:Y:S01]  /*a860*/  @!P4 STG.E.U8 desc[UR36][R4.64+0xc9], R29 ;  /* 0x0000c91d0400c986 */ /* 0x000fe2000c101124 */
[C---:B------:R-:W-:Y:S02]  /*a870*/  ISETP.LT.OR P4, PT, R3.reuse, 0x1, !P3 ;  /* 0x000000010300780c */ /* 0x040fe40005f81670 */
        /* <DEDUP_REMOVED lines=291> */
[----:B------:R1:W-:Y:S01]  /*bab0*/  @!P4 STG.E.U8 desc[UR36][R4.64+0x170], R11 ;  /* 0x0001700b0400c986 */ /* 0x0003e2000c101124 */
[----:B------:R-:W-:Y:S01]  /*bac0*/  ISETP.LT.OR P4, PT, R3, 0x1, !P2 ;  /* 0x000000010300780c */ /* 0x000fe20005781670 */
[-C--:B------:R-:W-:Y:S01]  /*bad0*/  @!P1 IMAD R115, R115, R216.reuse, RZ ;  /* 0x000000d873739224 */ /* 0x080fe200078e02ff */
[C---:B------:R-:W-:Y:S01]  /*bae0*/  ISETP.LT.OR P2, PT, R3.reuse, 0x9, !P2 ;  /* 0x000000090300780c */ /* 0x040fe20005741670 */
[----:B------:R2:W-:Y:S01]  /*baf0*/  @!P5 STG.E.U8 desc[UR36][R4.64+0x171], R113 ;  /* 0x000171710400d986 */ /* 0x0005e2000c101124 */
[C---:B------:R-:W-:Y:S02]  /*bb00*/  ISETP.LT.OR P5, PT, R3.reuse, 0x1, !P0 ;  /* 0x000000010300780c */ /* 0x040fe400047a1670 */
[----:B------:R-:W-:Y:S01]  /*bb10*/  ISETP.LT.OR P0, PT, R3, 0x9, !P0 ;  /* 0x000000090300780c */ /* 0x000fe20004701670 */
[-C--:B------:R-:W-:Y:S01]  /*bb20*/  @!P3 IMAD R3, R114, R216.reuse, RZ ;  /* 0x000000d87203b224 */ /* 0x080fe200078e02ff */
[----:B------:R2:W-:Y:S04]  /*bb30*/  @!P1 STG.E.U8 desc[UR36][R6.64+0x171], R115 ;  /* 0x0001717306009986 */ /* 0x0005e8000c101124 */
[----:B------:R2:W-:Y:S01]  /*bb40*/  @!P3 STG.E.U8 desc[UR36][R6.64+0x170], R3 ;  /* 0x000170030600b986 */ /* 0x0005e2000c101124 */
[----:B0-----:R-:W-:-:S02]  /*bb50*/  @!P4 IMAD R9, R116, R216, RZ ;  /* 0x000000d87409c224 */ /* 0x001fc400078e02ff */
[-C--:B-1----:R-:W-:Y:S02]  /*bb60*/  @!P2 IMAD R11, R118, R216.reuse, RZ ;  /* 0x000000d8760ba224 */ /* 0x082fe400078e02ff */
[-C--:B------:R-:W-:Y:S01]  /*bb70*/  @!P5 IMAD R117, R117, R216.reuse, RZ ;  /* 0x000000d87575d224 */ /* 0x080fe200078e02ff */
[----:B------:R2:W-:Y:S01]  /*bb80*/  @!P4 STG.E.U8 desc[UR36][R4.64+0x178], R9 ;  /* 0x000178090400c986 */ /* 0x0005e2000c101124 */
[----:B------:R-:W-:-:S03]  /*bb90*/  @!P0 IMAD R119, R119, R216, RZ ;  /* 0x000000d877778224 */ /* 0x000fc600078e02ff */
[----:B------:R2:W-:Y:S04]  /*bba0*/  @!P5 STG.E.U8 desc[UR36][R4.64+0x179], R117 ;  /* 0x000179750400d986 */ /* 0x0005e8000c101124 */
[----:B------:R2:W-:Y:S04]  /*bbb0*/  @!P2 STG.E.U8 desc[UR36][R6.64+0x178], R11 ;  /* 0x0001780b0600a986 */ /* 0x0005e8000c101124 */
[----:B------:R2:W-:Y:S02]  /*bbc0*/  @!P0 STG.E.U8 desc[UR36][R6.64+0x179], R119 ;  /* 0x0001797706008986 */ /* 0x0005e4000c101124 */
.L_x_414:
[----:B------:R-:W-:Y:S05]  /*bbd0*/  BSYNC B0 ;  /* 0x0000000000007941 */ /* 0x000fea0003800000 */
.L_x_28:
[----:B------:R-:W-:Y:S01]  /*bbe0*/  ULDC UR4, c[0x0][0xc] ;  /* 0x0000030000047ab9 */ /* 0x000fe20000000800 */
[----:B------:R-:W-:Y:S01]  /*bbf0*/  ULDC UR5, c[0x0][0x10] ;  /* 0x0000040000057ab9 */ /* 0x000fe20000000800 */
[----:B--2---:R-:W2:Y:S01]  /*bc00*/  LDC R3, c[0x0][0x14] ;  /* 0x00000500ff037b82 */ /* 0x004ea20000000800 */
[----:B------:R-:W-:Y:S01]  /*bc10*/  UIMAD.WIDE.U32 UR4, UR4, UR5, URZ ;  /* 0x00000005040472a5 */ /* 0x000fe2000f8e003f */
[----:B------:R-:W-:Y:S01]  /*bc20*/  IMAD.MOV.U32 R4, RZ, RZ, R17 ;  /* 0x000000ffff047224 */ /* 0x000fe200078e0011 */
[----:B------:R-:W-:Y:S01]  /*bc30*/  PRMT R0, RZ, 0x7610, R0 ;  /* 0x00007610ff007816 */ /* 0x000fe20000000000 */
[----:B0-----:R-:W-:Y:S02]  /*bc40*/  IMAD.MOV.U32 R5, RZ, RZ, R16 ;  /* 0x000000ffff057224 */ /* 0x001fe400078e0010 */
[----:B------:R-:W-:Y:S02]  /*bc50*/  IMAD.MOV.U32 R22, RZ, RZ, -0x1 ;  /* 0xffffffffff167424 */ /* 0x000fe400078e00ff */
[----:B------:R-:W-:-:S02]  /*bc60*/  IMAD.MOV.U32 R18, RZ, RZ, -0x1 ;  /* 0xffffffffff127424 */ /* 0x000fc400078e00ff */
[----:B--2---:R-:W-:-:S04]  /*bc70*/  IMAD.WIDE.U32 R4, R3, UR4, R4 ;  /* 0x0000000403047c25 */ /* 0x004fc8000f8e0004 */
[----:B------:R-:W-:Y:S01]  /*bc80*/  IMAD R3, R3, UR5, RZ ;  /* 0x0000000503037c24 */ /* 0x000fe2000f8e02ff */
[----:B------:R-:W-:Y:S01]  /*bc90*/  ULDC.64 UR4, c[0x0][0x650] ;  /* 0x0001940000047ab9 */ /* 0x000fe20000000a00 */
[----:B------:R-:W-:Y:S01]  /*bca0*/  IMAD.MOV.U32 R17, RZ, RZ, R4 ;  /* 0x000000ffff117224 */ /* 0x000fe200078e0004 */
[----:B------:R-:W-:Y:S01]  /*bcb0*/  ISETP.GE.U32.AND P0, PT, R4, UR4, PT ;  /* 0x0000000404007c0c */ /* 0x000fe2000bf06070 */
[----:B------:R-:W-:-:S05]  /*bcc0*/  IMAD.IADD R16, R5, 0x1, R3 ;  /* 0x0000000105107824 */ /* 0x000fca00078e0203 */
[----:B------:R-:W-:-:S13]  /*bcd0*/  ISETP.GE.U32.AND.EX P0, PT, R16, UR5, PT, P0 ;  /* 0x0000000510007c0c */ /* 0x000fda000bf06100 */
[----:B------:R-:W-:Y:S05]  /*bce0*/  @P0 BRA `(.L_x_415) ;  /* 0x0000000400700947 */ /* 0x000fea0003800000 */
[----:B-1----:R-:W0:Y:S01]  /*bcf0*/  S2R R19, SR_CTAID.X ;  /* 0x0000000000137919 */ /* 0x002e220000002500 */
[----:B------:R-:W1:Y:S01]  /*bd00*/  LDC.64 R10, c[0x0][0x628] ;  /* 0x00018a00ff0a7b82 */ /* 0x000e620000000a00 */
[----:B------:R-:W-:Y:S01]  /*bd10*/  ULDC UR4, c[0x0][0x150] ;  /* 0x0000540000047ab9 */ /* 0x000fe20000000800 */
[----:B------:R-:W-:Y:S01]  /*bd20*/  IMAD.MOV.U32 R8, RZ, RZ, R17 ;  /* 0x000000ffff087224 */ /* 0x000fe200078e0011 */
[----:B------:R-:W2:Y:S01]  /*bd30*/  S2R R21, SR_CTAID.Y ;  /* 0x0000000000157919 */ /* 0x000ea20000002600 */
[----:B------:R-:W-:-:S04]  /*bd40*/  IMAD.MOV.U32 R9, RZ, RZ, R16 ;  /* 0x000000ffff097224 */ /* 0x000fc800078e0010 */
[----:B------:R-:W3:Y:S08]  /*bd50*/  LDC R22, c[0x0][0x144] ;  /* 0x00005100ff167b82 */ /* 0x000ef00000000800 */
[----:B------:R-:W2:Y:S08]  /*bd60*/  LDC R12, c[0x0][0x630] ;  /* 0x00018c00ff0c7b82 */ /* 0x000eb00000000800 */
[----:B------:R-:W2:Y:S01]  /*bd70*/  LDC.64 R14, c[0x0][0x620] ;  /* 0x00018800ff0e7b82 */ /* 0x000ea20000000a00 */
[----:B-1----:R-:W-:-:S04]  /*bd80*/  ISETP.NE.U32.AND P0, PT, R10, RZ, PT ;  /* 0x000000ff0a00720c */ /* 0x002fc80003f05070 */
[----:B------:R-:W-:Y:S02]  /*bd90*/  ISETP.NE.AND.EX P0, PT, R11, RZ, PT, P0 ;  /* 0x000000ff0b00720c */ /* 0x000fe40003f05300 */
[----:B0-----:R-:W-:-:S05]  /*bda0*/  I2FP.F32.U32 R0, R19 ;  /* 0x0000001300007245 */ /* 0x001fca0000201000 */
[----:B------:R-:W-:-:S04]  /*bdb0*/  FMUL R0, R0, UR4 ;  /* 0x0000000400007c20 */ /* 0x000fc80008400000 */
[----:B------:R0:W1:Y:S02]  /*bdc0*/  F2I.U32.TRUNC.NTZ R20, R0 ;  /* 0x0000000000147305 */ /* 0x000064000020f000 */
[----:B---3--:R-:W-:Y:S05]  /*bdd0*/  @!P0 BRA `(.L_x_416) ;  /* 0x0000000000288947 */ /* 0x008fea0003800000 */
[----:B0-----:R-:W0:Y:S02]  /*bde0*/  LDC R0, c[0x0][0x634] ;  /* 0x00018d00ff007b82 */ /* 0x001e240000000800 */
[----:B0-----:R-:W-:-:S05]  /*bdf0*/  IADD3 R3, P0, R17, R0, RZ ;  /* 0x0000000011037210 */ /* 0x001fca0007f1e0ff */
[----:B------:R-:W-:-:S04]  /*be00*/  IMAD.X R13, RZ, RZ, R16, P0 ;  /* 0x000000ffff0d7224 */ /* 0x000fc800000e0610 */
[----:B------:R-:W-:-:S04]  /*be10*/  IMAD.WIDE.U32 R4, R13, R10, RZ ;  /* 0x0000000a0d047225 */ /* 0x000fc800078e00ff */
[----:B----4-:R-:W-:-:S04]  /*be20*/  IMAD.WIDE.U32 R6, P0, R3, R11, R4 ;  /* 0x0000000b03067225 */ /* 0x010fc80007800004 */
[----:B------:R-:W-:-:S04]  /*be30*/  IMAD.WIDE.U32 R4, R3, R10, RZ ;  /* 0x0000000a03047225 */ /* 0x000fc800078e00ff */
[----:B------:R-:W-:Y:S01]  /*be40*/  IMAD.X R9, RZ, RZ, RZ, P0 ;  /* 0x000000ffff097224 */ /* 0x000fe200000e06ff */
[----:B------:R-:W-:Y:S01]  /*be50*/  IADD3 RZ, P0, R5, R6, RZ ;  /* 0x0000000605ff7210 */ /* 0x000fe20007f1e0ff */
[----:B------:R-:W-:-:S04]  /*be60*/  IMAD.MOV.U32 R8, RZ, RZ, R7 ;  /* 0x000000ffff087224 */ /* 0x000fc800078e0007 */
[----:B------:R-:W-:-:S08]  /*be70*/  IMAD.WIDE.U32.X R8, R13, R11, R8, P0 ;  /* 0x0000000b0d087225 */ /* 0x000fd000000e0408 */
.L_x_416:
[-CC-:B--2---:R-:W-:Y:S01]  /*be80*/  SHF.R.U64 R18, R8, R12.reuse, R9.reuse ;  /* 0x0000000c08127219 */ /* 0x184fe20000001209 */
[----:B------:R-:W2:Y:S01]  /*be90*/  LDC.64 R26, c[0x0][0x640] ;  /* 0x00019000ff1a7b82 */ /* 0x000ea20000000a00 */
[----:B0-----:R-:W-:Y:S01]  /*bea0*/  SHF.R.U32.HI R0, RZ, R12, R9 ;  /* 0x0000000cff007219 */ /* 0x001fe20000011609 */
[----:B------:R-:W-:Y:S01]  /*beb0*/  IMAD.MOV.U32 R4, RZ, RZ, R17 ;  /* 0x000000ffff047224 */ /* 0x000fe200078e0011 */
[----:B------:R-:W-:Y:S01]  /*bec0*/  IADD3 R3, P0, RZ, -R18, RZ ;  /* 0x80000012ff037210 */ /* 0x000fe20007f1e0ff */
[----:B-1----:R-:W-:Y:S01]  /*bed0*/  IMAD.MOV R20, RZ, RZ, -R20 ;  /* 0x000000ffff147224 */ /* 0x002fe200078e0a14 */
[----:B------:R-:W-:Y:S01]  /*bee0*/  ULDC UR4, c[0x0][0x154] ;  /* 0x0000550000047ab9 */ /* 0x000fe20000000800 */
[----:B----4-:R-:W-:Y:S02]  /*bef0*/  IMAD.MOV.U32 R7, RZ, RZ, 0x1 ;  /* 0x00000001ff077424 */ /* 0x010fe400078e00ff */
[----:B------:R-:W0:Y:S01]  /*bf00*/  LDC R6, c[0x0][0x618] ;  /* 0x00018600ff067b82 */ /* 0x000e220000000800 */
[----:B------:R-:W-:-:S02]  /*bf10*/  IMAD.X R5, RZ, RZ, ~R0, P0 ;  /* 0x000000ffff057224 */ /* 0x000fc400000e0e00 */
[----:B------:R-:W-:Y:S02]  /*bf20*/  IMAD R19, R22, R20, R19 ;  /* 0x0000001416137224 */ /* 0x000fe400078e0213 */
[-C--:B------:R-:W-:Y:S02]  /*bf30*/  IMAD R0, R5, R14.reuse, RZ ;  /* 0x0000000e05007224 */ /* 0x080fe400078e02ff */
[----:B------:R-:W-:Y:S01]  /*bf40*/  IMAD.MOV.U32 R5, RZ, RZ, R16 ;  /* 0x000000ffff057224 */ /* 0x000fe200078e0010 */
[----:B------:R-:W1:Y:S01]  /*bf50*/  LDC R8, c[0x0][0x608] ;  /* 0x00018200ff087b82 */ /* 0x000e620000000800 */
[----:B------:R-:W-:-:S04]  /*bf60*/  IMAD.WIDE.U32 R4, R3, R14, R4 ;  /* 0x0000000e03047225 */ /* 0x000fc800078e0004 */
[----:B------:R-:W-:-:S03]  /*bf70*/  IMAD R3, R3, R15, R0 ;  /* 0x0000000f03037224 */ /* 0x000fc600078e0200 */
[----:B------:R-:W3:Y:S01]  /*bf80*/  LDC R24, c[0x0][0x658] ;  /* 0x00019600ff187b82 */ /* 0x000ee20000000800 */
[----:B------:R-:W-:Y:S01]  /*bf90*/  I2FP.F32.U32 R0, R21 ;  /* 0x0000001500007245 */ /* 0x000fe20000201000 */
[----:B------:R-:W-:Y:S01]  /*bfa0*/  IMAD.IADD R3, R5, 0x1, R3 ;  /* 0x0000000105037824 */ /* 0x000fe200078e0203 */
[----:B--2---:R-:W-:Y:S01]  /*bfb0*/  ISETP.NE.U32.AND P0, PT, R26, RZ, PT ;  /* 0x000000ff1a00720c */ /* 0x004fe20003f05070 */
[----:B------:R-:W-:Y:S02]  /*bfc0*/  IMAD.MOV.U32 R5, RZ, RZ, -0x1 ;  /* 0xffffffffff057424 */ /* 0x000fe400078e00ff */
[----:B------:R-:W-:Y:S02]  /*bfd0*/  FMUL R0, R0, UR4 ;  /* 0x0000000400007c20 */ /* 0x000fe40008400000 */
[----:B------:R-:W2:Y:S01]  /*bfe0*/  LDC R20, c[0x0][0x148] ;  /* 0x00005200ff147b82 */ /* 0x000ea20000000800 */
[----:B0-----:R-:W-:Y:S01]  /*bff0*/  SHF.R.U64 R12, R4, R6, R3 ;  /* 0x00000006040c7219 */ /* 0x001fe20000001203 */
[----:B------:R0:W4:Y:S01]  /*c000*/  F2I.U32.TRUNC.NTZ R13, R0 ;  /* 0x00000000000d7305 */ /* 0x000122000020f000 */
[----:B------:R-:W-:-:S02]  /*c010*/  ISETP.NE.AND.EX P0, PT, R27, RZ, PT, P0 ;  /* 0x000000ff1b00720c */ /* 0x000fc40003f05300 */
[----:B------:R-:W-:-:S03]  /*c020*/  SHF.R.U32.HI R3, RZ, R6, R3 ;  /* 0x00000006ff037219 */ /* 0x000fc60000011603 */
[----:B------:R-:W0:Y:S01]  /*c030*/  LDC R15, c[0x0][0x600] ;  /* 0x00018000ff0f7b82 */ /* 0x000e220000000800 */
[-CC-:B-1----:R-:W-:Y:S02]  /*c040*/  SHF.R.U64 R10, R12, R8.reuse, R3.reuse ;  /* 0x000000080c0a7219 */ /* 0x182fe40000001203 */
[----:B------:R-:W-:-:S05]  /*c050*/  SHF.R.U32.HI R3, RZ, R8, R3 ;  /* 0x00000008ff037219 */ /* 0x000fca0000011603 */
[----:B------:R-:W1:Y:S01]  /*c060*/  LDC R22, c[0x0][0x648] ;  /* 0x00019200ff167b82 */ /* 0x000e620000000800 */
[-C--:B---3--:R-:W-:Y:S02]  /*c070*/  SHF.L.U32 R4, R5, R24.reuse, RZ ;  /* 0x0000001805047219 */ /* 0x088fe400000006ff */
[-CC-:B------:R-:W-:Y:S02]  /*c080*/  SHF.R.U64 R14, R10, R24.reuse, R3.reuse ;  /* 0x000000180a0e7219 */ /* 0x180fe40000001203 */
[----:B------:R-:W-:Y:S02]  /*c090*/  SHF.R.U32.HI R5, RZ, R24, R3 ;  /* 0x00000018ff057219 */ /* 0x000fe40000011603 */
[----:B------:R-:W-:Y:S01]  /*c0a0*/  LOP3.LUT R25, RZ, R4, RZ, 0x33, !PT ;  /* 0x00000004ff197212 */ /* 0x000fe200078e33ff */
[----:B------:R-:W3:Y:S01]  /*c0b0*/  LDC R28, c[0x0][0x638] ;  /* 0x00018e00ff1c7b82 */ /* 0x000ee20000000800 */
[----:B------:R-:W-:Y:S01]  /*c0c0*/  SHF.L.U32 R24, R7, R24, RZ ;  /* 0x0000001807187219 */ /* 0x000fe200000006ff */
[----:B------:R-:W-:-:S06]  /*c0d0*/  IMAD.MOV.U32 R4, RZ, RZ, R14 ;  /* 0x000000ffff047224 */ /* 0x000fcc00078e000e */
[----:B------:R-:W0:Y:S01]  /*c0e0*/  LDC R29, c[0x0][0x610] ;  /* 0x00018400ff1d7b82 */ /* 0x000e220000000800 */
[----:B----4-:R-:W-:Y:S05]  /*c0f0*/  @!P0 BRA `(.L_x_417) ;  /* 0x0000000000288947 */ /* 0x010fea0003800000 */
[----:B------:R-:W4:Y:S02]  /*c100*/  LDC R3, c[0x0][0x64c] ;  /* 0x00019300ff037b82 */ /* 0x000f240000000800 */
[----:B----4-:R-:W-:-:S05]  /*c110*/  IADD3 R3, P0, R14, R3, RZ ;  /* 0x000000030e037210 */ /* 0x010fca0007f1e0ff */
        /* <DEDUP_REMOVED lines=8> */
.L_x_417:
[----:B------:R-:W4:Y:S01]  /*c1a0*/  LDC R3, c[0x0][0x65c] ;  /* 0x00019700ff037b82 */ /* 0x000f220000000800 */
[----:B01----:R-:W-:Y:S01]  /*c1b0*/  SHF.R.U64 R0, R4, R22, R5 ;  /* 0x0000001604007219 */ /* 0x003fe20000001205 */
[----:B------:R-:W-:Y:S01]  /*c1c0*/  IMAD.MOV R13, RZ, RZ, -R13 ;  /* 0x000000ffff0d7224 */ /* 0x000fe200078e0a0d */
[----:B------:R-:W-:Y:S01]  /*c1d0*/  LOP3.LUT R5, R10, R25, RZ, 0xc0, !PT ;  /* 0x000000190a057212 */ /* 0x000fe200078ec0ff */
[----:B------:R-:W-:Y:S02]  /*c1e0*/  VIADD R7, R15, 0xffffffff ;  /* 0xffffffff0f077836 */ /* 0x000fe40000000000 */
[----:B------:R-:W-:Y:S01]  /*c1f0*/  IMAD.MOV.U32 R4, RZ, RZ, 0x1 ;  /* 0x00000001ff047424 */ /* 0x000fe200078e00ff */
[----:B----4-:R-:W-:Y:S01]  /*c200*/  ISETP.NE.AND P0, PT, R3, 0x1, PT ;  /* 0x000000010300780c */ /* 0x010fe20003f05270 */
[----:B------:R-:W-:-:S12]  /*c210*/  IMAD.MOV R3, RZ, RZ, -R0 ;  /* 0x000000ffff037224 */ /* 0x000fd800078e0a00 */
[----:B--2---:R-:W-:Y:S02]  /*c220*/  @P0 IMAD R19, R20, R13, R21 ;  /* 0x0000000d14130224 */ /* 0x004fe400078e0215 */
[----:B------:R-:W-:Y:S01]  /*c230*/  IMAD R20, R24, R0, R5 ;  /* 0x0000000018147224 */ /* 0x000fe200078e0205 */
[----:B------:R-:W-:Y:S01]  /*c240*/  LOP3.LUT R5, R12, R7, RZ, 0xc0, !PT ;  /* 0x000000070c057212 */ /* 0x000fe200078ec0ff */
[----:B---3--:R-:W-:Y:S02]  /*c250*/  IMAD R0, R3, R28, R14 ;  /* 0x0000001c03007224 */ /* 0x008fe400078e020e */
[----:B------:R-:W-:Y:S02]  /*c260*/  IMAD R20, R20, R29, R19 ;  /* 0x0000001d14147224 */ /* 0x000fe400078e0213 */
[----:B------:R-:W-:Y:S01]  /*c270*/  IMAD R3, R0, R15, R5 ;  /* 0x0000000f00037224 */ /* 0x000fe200078e0205 */
[----:B------:R-:W-:-:S04]  /*c280*/  PRMT R0, R4, 0x7610, R0 ;  /* 0x0000761004007816 */ /* 0x000fc80000000000 */
[----:B------:R-:W-:Y:S02]  /*c290*/  SEL R22, R3, R20, !P0 ;  /* 0x0000001403167207 */ /* 0x000fe40004000000 */
[----:B------:R-:W-:-:S07]  /*c2a0*/  SEL R20, R20, R3, !P0 ;  /* 0x0000000314147207 */ /* 0x000fce0004000000 */
.L_x_415:
[----:B------:R-:W-:Y:S01]  /*c2b0*/  LOP3.LUT P0, RZ, R0, 0xff, RZ, 0xc0, !PT ;  /* 0x000000ff00ff7812 */ /* 0x000fe2000780c0ff */
[----:B-1----:R-:W-:-:S12]  /*c2c0*/  IMAD.MOV.U32 R19, RZ, RZ, R20 ;  /* 0x000000ffff137224 */ /* 0x002fd800078e0014 */
[----:B------:R-:W-:Y:S05]  /*c2d0*/  @P0 BRA `(.L_x_418) ;  /* 0xffffff4c00340947 */ /* 0x000fea000383ffff */
[----:B------:R-:W-:Y:S05]  /*c2e0*/  EXIT ;  /* 0x000000000000794d */ /* 0x000fea0003800000 */
.L_x_3:
[----:B0-----:R-:W-:Y:S01]  /*c2f0*/  ULDC.64 UR4, c[0x0][0x650] ;  /* 0x0001940000047ab9 */ /* 0x001fe20000000a00 */
        /* <DEDUP_REMOVED lines=25> */
.L_x_420:
[--C-:B------:R-:W-:Y:S01]  /*c490*/  SHF.R.U64 R12, R10, R14, R11.reuse ;  /* 0x0000000e0a0c7219 */ /* 0x100fe2000000120b */
[----:B------:R-:W0:Y:S01]  /*c4a0*/  LDC R20, c[0x0][0x618] ;  /* 0x00018600ff147b82 */ /* 0x000e220000000800 */
[----:B------:R-:W-:Y:S01]  /*c4b0*/  I2FP.F32.U32 R8, R4 ;  /* 0x0000000400087245 */ /* 0x000fe20000201000 */
[----:B------:R-:W-:Y:S01]  /*c4c0*/  ULDC UR4, c[0x0][0x150] ;  /* 0x0000540000047ab9 */ /* 0x000fe20000000800 */
[----:B------:R-:W-:Y:S01]  /*c4d0*/  SHF.R.U32.HI R5, RZ, R14, R11 ;  /* 0x0000000eff057219 */ /* 0x000fe2000001160b */
[----:B------:R-:W-:Y:S01]  /*c4e0*/  IMAD.MOV.U32 R6, RZ, RZ, R17 ;  /* 0x000000ffff067224 */ /* 0x000fe200078e0011 */
[----:B------:R-:W-:Y:S01]  /*c4f0*/  IADD3 R9, P0, RZ, -R12, RZ ;  /* 0x8000000cff097210 */ /* 0x000fe20007f1e0ff */
[----:B------:R-:W-:Y:S01]  /*c500*/  FMUL R11, R8, UR4 ;  /* 0x00000004080b7c20 */ /* 0x000fe20008400000 */
[----:B------:R-:W-:Y:S01]  /*c510*/  IMAD.MOV.U32 R7, RZ, RZ, R16 ;  /* 0x000000ffff077224 */ /* 0x000fe200078e0010 */
[----:B------:R-:W1:Y:S01]  /*c520*/  LDC.64 R24, c[0x0][0x640] ;  /* 0x00019000ff187b82 */ /* 0x000e620000000a00 */
[----:B------:R-:W-:Y:S01]  /*c530*/  ULDC UR4, c[0x0][0x154] ;  /* 0x0000550000047ab9 */ /* 0x000fe20000000800 */
[----:B------:R-:W-:-:S02]  /*c540*/  IMAD.X R5, RZ, RZ, ~R5, P0 ;  /* 0x000000ffff057224 */ /* 0x000fc400000e0e05 */
[----:B------:R-:W2:Y:S01]  /*c550*/  F2I.U32.TRUNC.NTZ R11, R11 ;  /* 0x0000000b000b7305 */ /* 0x000ea2000020f000 */
[----:B------:R-:W-:-:S03]  /*c560*/  IMAD.WIDE.U32 R6, R9, R18, R6 ;  /* 0x0000001209067225 */ /* 0x000fc600078e0006 */
[----:B------:R-:W3:Y:S01]  /*c570*/  LDC R13, c[0x0][0x144] ;  /* 0x00005100ff0d7b82 */ /* 0x000ee20000000800 */
[----:B------:R-:W-:-:S04]  /*c580*/  IMAD R8, R5, R18, RZ ;  /* 0x0000001205087224 */ /* 0x000fc800078e02ff */
[----:B------:R-:W-:Y:S02]  /*c590*/  IMAD R5, R9, R19, R8 ;  /* 0x0000001309057224 */ /* 0x000fe400078e0208 */
[----:B------:R-:W-:Y:S01]  /*c5a0*/  IMAD.MOV.U32 R8, RZ, RZ, -0x1 ;  /* 0xffffffffff087424 */ /* 0x000fe200078e00ff */
[----:B------:R-:W4:Y:S01]  /*c5b0*/  LDC R14, c[0x0][0x608] ;  /* 0x00018200ff0e7b82 */ /* 0x000f220000000800 */
[----:B------:R-:W-:Y:S01]  /*c5c0*/  IMAD.IADD R5, R7, 0x1, R5 ;  /* 0x0000000107057824 */ /* 0x000fe200078e0205 */
[----:B------:R-:W-:-:S04]  /*c5d0*/  I2FP.F32.U32 R7, R3 ;  /* 0x0000000300077245 */ /* 0x000fc80000201000 */
[-C--:B0-----:R-:W-:Y:S01]  /*c5e0*/  SHF.R.U64 R10, R6, R20.reuse, R5 ;  /* 0x00000014060a7219 */ /* 0x081fe20000001205 */
[----:B--2---:R-:W-:Y:S01]  /*c5f0*/  IMAD.MOV R6, RZ, RZ, -R11 ;  /* 0x000000ffff067224 */ /* 0x004fe200078e0a0b */
[----:B------:R-:W0:Y:S01]  /*c600*/  LDC R9, c[0x0][0x658] ;  /* 0x00019600ff097b82 */ /* 0x000e220000000800 */
[----:B-1----:R-:W-:Y:S01]  /*c610*/  ISETP.NE.U32.AND P0, PT, R24, RZ, PT ;  /* 0x000000ff1800720c */ /* 0x002fe20003f05070 */
[----:B------:R-:W-:Y:S01]  /*c620*/  FMUL R7, R7, UR4 ;  /* 0x0000000407077c20 */ /* 0x000fe20008400000 */
[----:B------:R-:W-:Y:S02]  /*c630*/  SHF.R.U32.HI R5, RZ, R20, R5 ;  /* 0x00000014ff057219 */ /* 0x000fe40000011605 */
[----:B------:R-:W-:-:S03]  /*c640*/  ISETP.NE.AND.EX P0, PT, R25, RZ, PT, P0 ;  /* 0x000000ff1900720c */ /* 0x000fc60003f05300 */
[----:B------:R-:W1:Y:S01]  /*c650*/  LDC R18, c[0x0][0x148] ;  /* 0x00005200ff127b82 */ /* 0x000e620000000800 */
[----:B---3--:R-:W-:Y:S02]  /*c660*/  IMAD R21, R13, R6, R4 ;  /* 0x000000060d157224 */ /* 0x008fe400078e0204 */
[----:B------:R-:W-:-:S05]  /*c670*/  IMAD.MOV.U32 R6, RZ, RZ, 0x1 ;  /* 0x00000001ff067424 */ /* 0x000fca00078e00ff */
[----:B------:R-:W2:Y:S01]  /*c680*/  LDC R19, c[0x0][0x600] ;  /* 0x00018000ff137b82 */ /* 0x000ea20000000800 */
[-CC-:B----4-:R-:W-:Y:S02]  /*c690*/  SHF.R.U64 R13, R10, R14.reuse, R5.reuse ;  /* 0x0000000e0a0d7219 */ /* 0x190fe40000001205 */
[----:B------:R-:W-:Y:S02]  /*c6a0*/  SHF.R.U32.HI R4, RZ, R14, R5 ;  /* 0x0000000eff047219 */ /* 0x000fe40000011605 */
[----:B------:R3:W4:Y:S03]  /*c6b0*/  F2I.U32.TRUNC.NTZ R14, R7 ;  /* 0x00000007000e7305 */ /* 0x000726000020f000 */
[----:B------:R-:W1:Y:S01]  /*c6c0*/  LDC R22, c[0x0][0x648] ;  /* 0x00019200ff167b82 */ /* 0x000e620000000800 */
[-C--:B0-----:R-:W-:Y:S02]  /*c6d0*/  SHF.R.U64 R15, R13, R9.reuse, R4 ;  /* 0x000000090d0f7219 */ /* 0x081fe40000001204 */
[----:B------:R-:W-:-:S02]  /*c6e0*/  SHF.L.U32 R8, R8, R9, RZ ;  /* 0x0000000908087219 */ /* 0x000fc400000006ff */
[-C--:B------:R-:W-:Y:S01]  /*c6f0*/  SHF.R.U32.HI R5, RZ, R9.reuse, R4 ;  /* 0x00000009ff057219 */ /* 0x080fe20000011604 */
[----:B------:R-:W-:Y:S01]  /*c700*/  IMAD.MOV.U32 R4, RZ, RZ, R15 ;  /* 0x000000ffff047224 */ /* 0x000fe200078e000f */
[----:B------:R-:W-:Y:S01]  /*c710*/  SHF.L.U32 R20, R6, R9, RZ ;  /* 0x0000000906147219 */ /* 0x000fe200000006ff */
[----:B------:R-:W0:Y:S01]  /*c720*/  LDC R26, c[0x0][0x638] ;  /* 0x00018e00ff1a7b82 */ /* 0x000e220000000800 */
[----:B------:R-:W-:-:S07]  /*c730*/  LOP3.LUT R28, RZ, R8, RZ, 0x33, !PT ;  /* 0x00000008ff1c7212 */ /* 0x000fce00078e33ff */
        /* <DEDUP_REMOVED lines=12> */
.L_x_421:
[----:B------:R-:W3:Y:S01]  /*c800*/  LDC R6, c[0x0][0x65c] ;  /* 0x00019700ff067b82 */ /* 0x000ee20000000800 */
[----:B-1----:R-:W-:Y:S01]  /*c810*/  SHF.R.U64 R5, R4, R22, R5 ;  /* 0x0000001604057219 */ /* 0x002fe20000001205 */
[----:B--2---:R-:W-:Y:S01]  /*c820*/  VIADD R7, R19, 0xffffffff ;  /* 0xffffffff13077836 */ /* 0x004fe20000000000 */
[----:B------:R-:W-:Y:S01]  /*c830*/  LOP3.LUT R4, R13, R28, RZ, 0xc0, !PT ;  /* 0x0000001c0d047212 */ /* 0x000fe200078ec0ff */
[----:B------:R-:W-:Y:S02]  /*c840*/  IMAD.MOV R14, RZ, RZ, -R14 ;  /* 0x000000ffff0e7224 */ /* 0x000fe400078e0a0e */
[----:B------:R-:W-:Y:S01]  /*c850*/  IMAD.MOV.U32 R8, RZ, RZ, R12 ;  /* 0x000000ffff087224 */ /* 0x000fe200078e000c */
[----:B------:R-:W-:Y:S01]  /*c860*/  LOP3.LUT R10, R10, R7, RZ, 0xc0, !PT ;  /* 0x000000070a0a7212 */ /* 0x000fe200078ec0ff */
[----:B------:R-:W-:Y:S01]  /*c870*/  IMAD R4, R20, R5, R4 ;  /* 0x0000000514047224 */ /* 0x000fe200078e0204 */
[----:B---3--:R-:W-:Y:S01]  /*c880*/  ISETP.NE.AND P0, PT, R6, 0x1, PT ;  /* 0x000000010600780c */ /* 0x008fe20003f05270 */
[----:B------:R-:W-:-:S12]  /*c890*/  IMAD.MOV R6, RZ, RZ, -R5 ;  /* 0x000000ffff067224 */ /* 0x000fd800078e0a05 */
[----:B------:R-:W-:Y:S02]  /*c8a0*/  @P0 IMAD R21, R18, R14, R3 ;  /* 0x0000000e12150224 */ /* 0x000fe400078e0203 */
[----:B0-----:R-:W-:Y:S02]  /*c8b0*/  IMAD R3, R6, R26, R15 ;  /* 0x0000001a06037224 */ /* 0x001fe400078e020f */
[----:B------:R-:W-:Y:S02]  /*c8c0*/  IMAD R7, R4, R27, R21 ;  /* 0x0000001b04077224 */ /* 0x000fe400078e0215 */
[----:B------:R-:W-:Y:S02]  /*c8d0*/  IMAD R4, R3, R19, R10 ;  /* 0x0000001303047224 */ /* 0x000fe400078e020a */
[----:B------:R-:W-:-:S03]  /*c8e0*/  IMAD.MOV.U32 R6, RZ, RZ, 0x1 ;  /* 0x00000001ff067424 */ /* 0x000fc600078e00ff */
[----:B------:R-:W-:Y:S02]  /*c8f0*/  SEL R9, R4, R7, !P0 ;  /* 0x0000000704097207 */ /* 0x000fe40004000000 */
[----:B------:R-:W-:-:S07]  /*c900*/  SEL R7, R7, R4, !P0 ;  /* 0x0000000407077207 */ /* 0x000fce0004000000 */
.L_x_419:
[----:B------:R-:W-:-:S08]  /*c910*/  NOP ;  /* 0x0000000000007918 */ /* 0x000fd00000000000 */
[----:B------:R-:W0:-:S00]  /*c920*/  USETMAXREG.DEALLOC.CTAPOOL 0x28 ;  /* 0x00000028000079c8 */ /* 0x000e0000080e0500 */
[----:B0-----:R-:W-:-:S13]  /*c930*/  ISETP.NE.AND P0, PT, R0, RZ, PT ;  /* 0x000000ff0000720c */ /* 0x001fda0003f05270 */
[----:B------:R-:W-:Y:S05]  /*c940*/  @P0 EXIT ;  /* 0x000000000000094d */ /* 0x000fea0003800000 */
[----:B------:R-:W-:Y:S01]  /*c950*/  LOP3.LUT P0, RZ, R6, 0xff, RZ, 0xc0, !PT ;  /* 0x000000ff06ff7812 */ /* 0x000fe2000780c0ff */
[----:B------:R-:W-:Y:S02]  /*c960*/  IMAD.MOV.U32 R0, RZ, RZ, 0x1 ;  /* 0x00000001ff007424 */ /* 0x000fe400078e00ff */
[----:B------:R-:W-:-:S10]  /*c970*/  IMAD.MOV.U32 R12, RZ, RZ, RZ ;  /* 0x000000ffff0c7224 */ /* 0x000fd400078e00ff */
[----:B------:R-:W-:Y:S05]  /*c980*/  @!P0 BRA `(.L_x_422) ;  /* 0x0000000c00448947 */ /* 0x000fea0003800000 */
[----:B------:R-:W0:Y:S01]  /*c990*/  LDC R0, c[0x0][0x28c] ;  /* 0x0000a300ff007b82 */ /* 0x000e220000000800 */
[----:B------:R-:W-:Y:S01]  /*c9a0*/  ULDC UR5, c[0x0][0x600] ;  /* 0x0001800000057ab9 */ /* 0x000fe20000000800 */
[----:B------:R-:W-:Y:S01]  /*c9b0*/  ULDC UR4, c[0x0][0xc] ;  /* 0x0000030000047ab9 */ /* 0x000fe20000000800 */
[----:B------:R-:W-:Y:S01]  /*c9c0*/  UIADD3 UR16, UR5, -0x1, URZ ;  /* 0xffffffff05107890 */ /* 0x000fe2000fffe03f */
[C---:B------:R-:W-:Y:S01]  /*c9d0*/  LOP3.LUT P2, RZ, R23.reuse, 0x7f, RZ, 0xc0, !PT ;  /* 0x0000007f17ff7812 */ /* 0x040fe2000784c0ff */
[----:B------:R-:W-:Y:S01]  /*c9e0*/  ULDC UR6, c[0x0][0x658] ;  /* 0x0001960000067ab9 */ /* 0x000fe20000000800 */
[----:B------:R-:W-:Y:S01]  /*c9f0*/  ULDC UR5, c[0x0][0x10] ;  /* 0x0000040000057ab9 */ /* 0x000fe20000000800 */
[----:B------:R-:W-:Y:S01]  /*ca00*/  UMOV UR7, 0xffffffff ;  /* 0xffffffff00077882 */ /* 0x000fe20000000000 */
[----:B------:R-:W-:Y:S01]  /*ca10*/  UMOV UR8, 0x1 ;  /* 0x0000000100087882 */ /* 0x000fe20000000000 */
[----:B------:R-:W-:Y:S01]  /*ca20*/  UIMAD.WIDE.U32 UR4, UR4, UR5, URZ ;  /* 0x00000005040472a5 */ /* 0x000fe2000f8e003f */
[----:B------:R-:W-:Y:S01]  /*ca30*/  LOP3.LUT P0, RZ, R23, 0x1f, RZ, 0xc0, !PT ;  /* 0x0000001f17ff7812 */ /* 0x000fe2000780c0ff */
[----:B------:R-:W-:Y:S01]  /*ca40*/  USHF.L.U32 UR7, UR7, UR6, URZ ;  /* 0x0000000607077299 */ /* 0x000fe2000800063f */
[----:B------:R-:W-:Y:S01]  /*ca50*/  BSSY B0, `(.L_x_422) ;  /* 0x00000c4000007945 */ /* 0x000fe20003800000 */
[----:B------:R-:W-:Y:S01]  /*ca60*/  USHF.L.U32 UR18, UR8, UR6, URZ ;  /* 0x0000000608127299 */ /* 0x000fe2000800063f */
[----:B------:R-:W-:Y:S01]  /*ca70*/  IMAD.MOV.U32 R13, RZ, RZ, 0x1 ;  /* 0x00000001ff0d7424 */ /* 0x000fe200078e00ff */
[----:B------:R-:W-:Y:S01]  /*ca80*/  LOP3.LUT R11, R2, 0x2, RZ, 0xfc, !PT ;  /* 0x00000002020b7812 */ /* 0x000fe200078efcff */
[----:B------:R-:W-:Y:S01]  /*ca90*/  ULDC UR6, c[0x0][0x14] ;  /* 0x0000050000067ab9 */ /* 0x000fe20000000800 */
[----:B------:R-:W-:Y:S01]  /*caa0*/  PLOP3.LUT P0, PT, P0, P2, PT, 0x8a, 0x0 ;  /* 0x000000000000781c */ /* 0x000fe20000705172 */
[----:B------:R-:W-:Y:S01]  /*cab0*/  UIMAD.WIDE.U32 UR20, UR4, UR6, URZ ;  /* 0x00000006041472a5 */ /* 0x000fe2000f8e003f */
[----:B------:R-:W-:Y:S01]  /*cac0*/  IMAD.MOV.U32 R12, RZ, RZ, RZ ;  /* 0x000000ffff0c7224 */ /* 0x000fe200078e00ff */
[----:B------:R-:W-:-:S02]  /*cad0*/  UIMAD UR13, UR5, UR6, URZ ;  /* 0x00000006050d72a4 */ /* 0x000fc4000f8e023f */
[----:B------:R-:W-:Y:S01]  /*cae0*/  ULOP3.LUT UR17, URZ, UR7, URZ, 0x33, !UPT ;  /* 0x000000073f117292 */ /* 0x000fe2000f8e333f */
[----:B0-----:R-:W-:Y:S01]  /*caf0*/  VIADD R0, R0, 0x3f ;  /* 0x0000003f00007836 */ /* 0x001fe20000000000 */
[----:B------:R-:W-:Y:S01]  /*cb00*/  UIADD3 UR13, UR21, UR13, URZ ;  /* 0x0000000d150d7290 */ /* 0x000fe2000fffe03f */
[----:B------:R-:W-:-:S03]  /*cb10*/  ULDC.64 UR22, c[0x0][0x198] ;  /* 0x0000660000167ab9 */ /* 0x000fc60000000a00 */
[----:B------:R-:W-:-:S04]  /*cb20*/  SHF.R.S32.HI R3, RZ, 0x1f, R0 ;  /* 0x0000001fff037819 */ /* 0x000fc80000011400 */
[----:B------:R-:W-:Y:S01]  /*cb30*/  LEA.HI R3, R3, R0, RZ, 0x6 ;  /* 0x0000000003037211 */ /* 0x000fe200078f30ff */
[----:B------:R-:W-:-:S03]  /*cb40*/  IMAD.MOV.U32 R0, RZ, RZ, 0x1 ;  /* 0x00000001ff007424 */ /* 0x000fc600078e00ff */
[----:B------:R-:W-:-:S05]  /*cb50*/  SHF.R.S32.HI R3, RZ, 0x6, R3 ;  /* 0x00000006ff037819 */ /* 0x000fca0000011403 */
[----:B------:R-:W-:-:S07]  /*cb60*/  VIADD R10, R3, 0x1 ;  /* 0x00000001030a7836 */ /* 0x000fce0000000000 */
.L_x_434:
[----:B------:R-:W-:-:S03]  /*cb70*/  UMOV UR4, 0xffffffff ;  /* 0xffffffff00047882 */ /* 0x000fc60000000000 */
[----:B------:R-:W-:Y:S05]  /*cb80*/  BRA.DIV UR4, `(.L_x_423) ;  /* 0x0000001204187947 */ /* 0x000fea000b800000 */
[----:B------:R-:W-:-:S13]  /*cb90*/  ELECT P6, URZ, PT ;  /* 0x00000000003f782f */ /* 0x000fda00038c0000 */
.L_x_448:
[----:B------:R-:W0:Y:S01]  /*cba0*/  LDC R4, c[0x0][0x28c] ;  /* 0x0000a300ff047b82 */ /* 0x000e220000000800 */
[----:B------:R-:W-:Y:S01]  /*cbb0*/  BSSY B1, `(.L_x_424) ;  /* 0x0000037000017945 */ /* 0x000fe20003800000 */
[----:B0-----:R-:W-:-:S13]  /*cbc0*/  ISETP.LT.OR P6, PT, R4, 0x1, !P6 ;  /* 0x000000010400780c */ /* 0x001fda00077c1670 */
[----:B------:R-:W-:Y:S05]  /*cbd0*/  @P6 BRA `(.L_x_425) ;  /* 0x0000000000d06947 */ /* 0x000fea0003800000 */
[----:B------:R-:W-:Y:S02]  /*cbe0*/  IMAD R15, R9, 0x180, RZ ;  /* 0x00000180090f7824 */ /* 0x000fe400078e02ff */
[----:B------:R-:W-:Y:S02]  /*cbf0*/  IMAD.SHL.U32 R18, R7, 0x80, RZ ;  /* 0x0000008007127824 */ /* 0x000fe400078e00ff */
[----:B------:R-:W-:Y:S02]  /*cc00*/  IMAD.MOV.U32 R20, RZ, RZ, RZ ;  /* 0x000000ffff147224 */ /* 0x000fe400078e00ff */
[----:B------:R-:W-:Y:S02]  /*cc10*/  IMAD.MOV.U32 R4, RZ, RZ, R10 ;  /* 0x000000ffff047224 */ /* 0x000fe400078e000a */
[----:B------:R-:W-:Y:S02]  /*cc20*/  IMAD.MOV.U32 R5, RZ, RZ, R0 ;  /* 0x000000ffff057224 */ /* 0x000fe400078e0000 */
[----:B------:R-:W-:-:S07]  /*cc30*/  IMAD.MOV.U32 R6, RZ, RZ, R12 ;  /* 0x000000ffff067224 */ /* 0x000fce00078e000c */
.L_x_429:
[----:B------:R-:W0:Y:S01]  /*cc40*/  S2R R14, SR_CgaCtaId ;  /* 0x00000000000e7919 */ /* 0x000e220000008800 */
[----:B------:R-:W-:Y:S01]  /*cc50*/  MOV R7, 0x400 ;  /* 0x0000040000077802 */ /* 0x000fe20000000f00 */
[----:B------:R-:W1:Y:S03]  /*cc60*/  @!P2 LDC R9, c[0x0][0x500] ;  /* 0x00014000ff09ab82 */ /* 0x000e660000000800 */
[----:B0-----:R-:W-:Y:S02]  /*cc70*/  LEA R19, R14, R7, 0x18 ;  /* 0x000000070e137211 */ /* 0x001fe400078ec0ff */
[----:B------:R-:W-:-:S03]  /*cc80*/  SHF.L.U32 R7, R5, 0x1f, RZ ;  /* 0x0000001f05077819 */ /* 0x000fc600000006ff */
[----:B------:R-:W-:-:S04]  /*cc90*/  IMAD R14, R6, 0x8, R19 ;  /* 0x00000008060e7824 */ /* 0x000fc800078e0213 */
[----:B------:R-:W0:Y:S02]  /*cca0*/  SYNCS.PHASECHK.TRANS64.TRYWAIT P1, [R14+URZ+0x38], R7 ;  /* 0x000038070e0075a7 */ /* 0x000e24000802017f */
[----:B01----:R-:W-:Y:S05]  /*ccb0*/  @!P1 BRA `(.L_x_426) ;  /* 0x0000000c00ec9947 */ /* 0x003fea0003800000 */
.L_x_449:
[----:B0-----:R-:W-:Y:S01]  /*ccc0*/  PRMT R7, R11, 0x9910, RZ ;  /* 0x000099100b077816 */ /* 0x001fe200000000ff */
[----:B------:R0:W-:Y:S03]  /*ccd0*/  @!P2 SYNCS.ARRIVE.TRANS64 RZ, [R14+URZ], R9 ;  /* 0x000000090effa9a7 */ /* 0x0001e6000800003f */
[----:B------:R-:W-:-:S13]  /*cce0*/  ISETP.NE.AND P1, PT, R7, 0x2, PT ;  /* 0x000000020700780c */ /* 0x000fda0003f25270 */
[----:B0-----:R-:W-:Y:S05]  /*ccf0*/  @P1 BRA `(.L_x_427) ;  /* 0x0000000000041947 */ /* 0x001fea0003800000 */
[----:B------:R-:W-:Y:S01]  /*cd00*/  BPT.TRAP 0x1 ;  /* 0x000000040000795c */ /* 0x000fe20000300000 */
.L_x_427:
[----:B------:R-:W-:Y:S05]  /*cd10*/  @P0 BRA `(.L_x_428) ;  /* 0x0000000000040947 */ /* 0x000fea0003800000 */
[----:B------:R-:W-:Y:S01]  /*cd20*/  BPT.TRAP 0x1 ;  /* 0x000000040000795c */ /* 0x000fe20000300000 */
.L_x_428:
[--C-:B------:R-:W-:Y:S01]  /*cd30*/  IMAD R7, R6, 0x2000, R19.reuse ;  /* 0x0000200006077824 */ /* 0x100fe200078e0213 */
[----:B------:R-:W-:Y:S01]  /*cd40*/  R2UR UR9, R14 ;  /* 0x000000000e0972ca */ /* 0x000fe200000e0000 */
[----:B------:R-:W-:Y:S01]  /*cd50*/  IMAD R19, R6, 0x6000, R19 ;  /* 0x0000600006137824 */ /* 0x000fe200078e0213 */
[----:B------:R-:W-:Y:S01]  /*cd60*/  UIADD3 UR4, UP0, UR22, 0xf0, URZ ;  /* 0x000000f016047890 */ /* 0x000fe2000ff1e03f */
[----:B------:R-:W-:Y:S01]  /*cd70*/  VIADD R4, R4, 0xffffffff ;  /* 0xffffffff04047836 */ /* 0x000fe20000000000 */
[----:B------:R-:W-:Y:S01]  /*cd80*/  R2UR UR5, R7 ;  /* 0x00000000070572ca */ /* 0x000fe200000e0000 */
[----:B------:R-:W-:Y:S01]  /*cd90*/  UIADD3 UR24, UP1, UR22, 0x1f0, URZ ;  /* 0x000001f016187890 */ /* 0x000fe2000ff3e03f */
[----:B------:R-:W-:Y:S01]  /*cda0*/  R2UR UR8, R19 ;  /* 0x00000000130872ca */ /* 0x000fe200000e0000 */
[----:B------:R-:W-:Y:S01]  /*cdb0*/  VIADD R6, R6, 0x1 ;  /* 0x0000000106067836 */ /* 0x000fe20000000000 */
[----:B------:R-:W-:Y:S01]  /*cdc0*/  R2UR UR11, R18 ;  /* 0x00000000120b72ca */ /* 0x000fe200000e0000 */
[----:B------:R-:W-:Y:S01]  /*cdd0*/  UIADD3.X UR25, URZ, UR23, URZ, UP1, !UPT ;  /* 0x000000173f197290 */ /* 0x000fe20008ffe43f */
[----:B------:R-:W-:Y:S01]  /*cde0*/  R2UR UR10, R20 ;  /* 0x00000000140a72ca */ /* 0x000fe200000e0000 */
[----:B------:R-:W-:Y:S01]  /*cdf0*/  UMOV UR6, 0x0 ;  /* 0x0000000000067882 */ /* 0x000fe20000000000 */
[----:B------:R-:W-:Y:S01]  /*ce00*/  R2UR UR12, R8 ;  /* 0x00000000080c72ca */ /* 0x000fe200000e0000 */
[----:B------:R-:W-:Y:S01]  /*ce10*/  UMOV UR7, 0x10000000 ;  /* 0x1000000000077882 */ /* 0x000fe20000000000 */
[----:B------:R-:W-:Y:S01]  /*ce20*/  R2UR UR19, R15 ;  /* 0x000000000f1372ca */ /* 0x000fe200000e0000 */
[----:B------:R-:W-:Y:S01]  /*ce30*/  VIADD R20, R20, 0x40 ;  /* 0x0000004014147836 */ /* 0x000fe20000000000 */
[----:B------:R-:W-:Y:S01]  /*ce40*/  ISETP.GT.AND P3, PT, R4, 0x1, PT ;  /* 0x000000010400780c */ /* 0x000fe20003f64270 */
[----:B------:R-:W-:Y:S01]  /*ce50*/  UIADD3 UR14, UR5, 0x180, URZ ;  /* 0x00000180050e7890 */ /* 0x000fe2000fffe03f */
[----:B------:R-:W-:Y:S01]  /*ce60*/  ISETP.NE.AND P1, PT, R6, 0x7, PT ;  /* 0x000000070600780c */ /* 0x000fe20003f25270 */
[----:B------:R-:W-:-:S02]  /*ce70*/  UIADD3.X UR5, URZ, UR23, URZ, UP0, !UPT ;  /* 0x000000173f057290 */ /* 0x000fc400087fe43f */
[----:B------:R-:W-:Y:S01]  /*ce80*/  UIADD3 UR15, UR8, 0xe180, URZ ;  /* 0x0000e180080f7890 */ /* 0x000fe2000fffe03f */
[----:B------:R-:W-:Y:S02]  /*ce90*/  SEL R14, RZ, 0x1, P1 ;  /* 0x00000001ff0e7807 */ /* 0x000fe40000800000 */
[----:B------:R-:W-:Y:S01]  /*cea0*/  UMOV UR8, UR14 ;  /* 0x0000000e00087c82 */ /* 0x000fe20008000000 */
[----:B------:R-:W-:Y:S02]  /*ceb0*/  SEL R6, R6, RZ, P1 ;  /* 0x000000ff06067207 */ /* 0x000fe40000800000 */
[----:B------:R-:W-:Y:S01]  /*cec0*/  LOP3.LUT R5, R5, R14, RZ, 0x3c, !PT ;  /* 0x0000000e05057212 */ /* 0x000fe200078e3cff */
[----:B------:R0:W-:Y:S02]  /*ced0*/  UTMALDG.3D [UR8], [UR4], desc[UR6] ;  /* 0x00000608040075b4 */ /* 0x0001e40008011000 */
[----:B0-----:R-:W-:Y:S01]  /*cee0*/  UMOV UR8, UR15 ;  /* 0x0000000f00087c82 */ /* 0x001fe20008000000 */
[----:B------:R-:W-:-:S02]  /*cef0*/  UMOV UR11, UR19 ;  /* 0x00000013000b7c82 */ /* 0x000fc40008000000 */
[----:B------:R0:W-:Y:S02]  /*cf00*/  UTMALDG.3D [UR8], [UR24], desc[UR6] ;  /* 0x00000608180075b4 */ /* 0x0001e40008011000 */
[----:B0-----:R-:W-:Y:S05]  /*cf10*/  @P3 BRA `(.L_x_429) ;  /* 0xfffffffc00483947 */ /* 0x001fea000383ffff */
.L_x_425:
[----:B------:R-:W-:Y:S05]  /*cf20*/  BSYNC B1 ;  /* 0x0000000000017941 */ /* 0x000fea0003800000 */
.L_x_424:
[----:B------:R-:W-:Y:S01]  /*cf30*/  LOP3.LUT P4, RZ, R13, 0xff, RZ, 0xc0, !PT ;  /* 0x000000ff0dff7812 */ /* 0x000fe2000788c0ff */
[C---:B------:R-:W-:Y:S01]  /*cf40*/  IMAD.IADD R12, R3.reuse, 0x1, R12 ;  /* 0x00000001030c7824 */ /* 0x040fe200078e020c */
[----:B------:R-:W-:Y:S01]  /*cf50*/  ULDC.64 UR4, c[0x0][0x650] ;  /* 0x0001940000047ab9 */ /* 0x000fe20000000a00 */
[C---:B------:R-:W-:Y:S01]  /*cf60*/  ISETP.GE.U32.AND P3, PT, R3.reuse, 0x7, PT ;  /* 0x000000070300780c */ /* 0x040fe20003f66070 */
[----:B------:R-:W-:Y:S01]  /*cf70*/  BSSY B1, `(.L_x_430) ;  /* 0x000006f000017945 */ /* 0x000fe20003800000 */
[C---:B------:R-:W-:Y:S01]  /*cf80*/  IMAD.WIDE.U32 R4, R12.reuse, 0x24924925, RZ ;  /* 0x249249250c047825 */ /* 0x040fe200078e00ff */
[C---:B------:R-:W-:Y:S02]  /*cf90*/  ISETP.GT.U32.AND P1, PT, R12.reuse, 0x6, PT ;  /* 0x000000060c00780c */ /* 0x040fe40003f24070 */
[----:B------:R-:W-:Y:S01]  /*cfa0*/  PRMT R13, RZ, 0x7610, R13 ;  /* 0x00007610ff0d7816 */ /* 0x000fe2000000000d */
[----:B------:R-:W-:Y:S01]  /*cfb0*/  IMAD.IADD R4, R12, 0x1, -R5 ;  /* 0x000000010c047824 */ /* 0x000fe200078e0a05 */
[----:B------:R-:W-:Y:S01]  /*cfc0*/  ISETP.LT.U32.AND P1, PT, R3, 0x7, P1 ;  /* 0x000000070300780c */ /* 0x000fe20000f21070 */
[----:B------:R-:W-:-:S02]  /*cfd0*/  IMAD.MOV.U32 R9, RZ, RZ, -0x1 ;  /* 0xffffffffff097424 */ /* 0x000fc400078e00ff */
[----:B------:R-:W0:Y:S01]  /*cfe0*/  @P4 S2R R7, SR_CgaCtaId ;  /* 0x0000000000074919 */ /* 0x000e220000008800 */
[----:B------:R-:W-:Y:S01]  /*cff0*/  @P4 MOV R6, 0x400 ;  /* 0x0000040000064802 */ /* 0x000fe20000000f00 */
[----:B------:R-:W-:Y:S01]  /*d000*/  IMAD.MOV.U32 R8, RZ, RZ, -0x1 ;  /* 0xffffffffff087424 */ /* 0x000fe200078e00ff */
[----:B------:R-:W-:-:S04]  /*d010*/  LEA.HI R4, R4, R5, RZ, 0x1f ;  /* 0x0000000504047211 */ /* 0x000fc800078ff8ff */
[--C-:B------:R-:W-:Y:S02]  /*d020*/  SHF.R.U32.HI R5, RZ, 0x2, R4.reuse ;  /* 0x00000002ff057819 */ /* 0x100fe40000011604 */
[----:B------:R-:W-:-:S03]  /*d030*/  PRMT R4, RZ, 0x7610, R4 ;  /* 0x00007610ff047816 */ /* 0x000fc60000000004 */
[----:B------:R-:W-:Y:S01]  /*d040*/  IMAD R12, R5, -0x7, R12 ;  /* 0xfffffff9050c7824 */ /* 0x000fe200078e020c */
[----:B0-----:R-:W-:Y:S02]  /*d050*/  @P4 LEA R6, R7, R6, 0x18 ;  /* 0x0000000607064211 */ /* 0x001fe400078ec0ff */
[----:B------:R-:W-:Y:S02]  /*d060*/  SEL R7, RZ, 0x1, !P1 ;  /* 0x00000001ff077807 */ /* 0x000fe40004800000 */
[----:B------:R-:W-:Y:S01]  /*d070*/  IADD3 R17, P1, R17, UR20, RZ ;  /* 0x0000001411117c10 */ /* 0x000fe2000ff3e0ff */
[----:B------:R0:W-:Y:S01]  /*d080*/  @P4 SYNCS.ARRIVE.TRANS64.A1T0 RZ, [R6+URZ+0x88], RZ ;  /* 0x000088ff06ff49a7 */ /* 0x0001e2000810003f */
[----:B------:R-:W-:Y:S01]  /*d090*/  LOP3.LUT R0, R0, R7, RZ, 0x3c, !PT ;  /* 0x0000000700007212 */ /* 0x000fe200078e3cff */
[----:B------:R-:W-:Y:S01]  /*d0a0*/  IMAD.MOV.U32 R7, RZ, RZ, -0x1 ;  /* 0xffffffffff077424 */ /* 0x000fe200078e00ff */
[----:B------:R-:W-:Y:S02]  /*d0b0*/  IADD3.X R16, R16, UR13, RZ, P1, !PT ;  /* 0x0000000d10107c10 */ /* 0x000fe40008ffe4ff */
[----:B------:R-:W-:-:S02]  /*d0c0*/  ISETP.GE.U32.AND P1, PT, R17, UR4, PT ;  /* 0x0000000411007c0c */ /* 0x000fc4000bf26070 */
[----:B------:R-:W-:Y:S02]  /*d0d0*/  @P3 LOP3.LUT R0, R0, 0x1, R5, 0x78, !PT ;  /* 0x0000000100003812 */ /* 0x000fe400078e7805 */
[----:B------:R-:W-:-:S13]  /*d0e0*/  ISETP.GE.U32.AND.EX P1, PT, R16, UR5, PT, P1 ;  /* 0x0000000510007c0c */ /* 0x000fda000bf26110 */
[----:B0-----:R-:W-:Y:S05]  /*d0f0*/  @P1 BRA `(.L_x_431) ;  /* 0x0000000400581947 */ /* 0x001fea0003800000 */
[----:B------:R-:W-:Y:S01]  /*d100*/  ULDC.64 UR4, c[0x0][0x628] ;  /* 0x00018a0000047ab9 */ /* 0x000fe20000000a00 */
[----:B------:R-:W0:Y:S01]  /*d110*/  S2R R15, SR_CTAID.X ;  /* 0x00000000000f7919 */ /* 0x000e220000002500 */
[----:B------:R-:W-:Y:S01]  /*d120*/  ISETP.NE.U32.AND P1, PT, RZ, UR4, PT ;  /* 0x00000004ff007c0c */ /* 0x000fe2000bf25070 */
[----:B------:R-:W-:Y:S01]  /*d130*/  ULDC UR7, c[0x0][0x630] ;  /* 0x00018c0000077ab9 */ /* 0x000fe20000000800 */
[----:B------:R-:W-:Y:S01]  /*d140*/  IMAD.MOV.U32 R4, RZ, RZ, R17 ;  /* 0x000000ffff047224 */ /* 0x000fe200078e0011 */
[----:B------:R-:W1:Y:S01]  /*d150*/  S2R R14, SR_CTAID.Y ;  /* 0x00000000000e7919 */ /* 0x000e620000002600 */
[----:B------:R-:W-:Y:S01]  /*d160*/  ISETP.NE.AND.EX P1, PT, RZ, UR5, PT, P1 ;  /* 0x00000005ff007c0c */ /* 0x000fe2000bf25310 */
[----:B------:R-:W-:-:S12]  /*d170*/  IMAD.MOV.U32 R5, RZ, RZ, R16 ;  /* 0x000000ffff057224 */ /* 0x000fd800078e0010 */
[----:B------:R-:W-:Y:S05]  /*d180*/  @!P1 BRA `(.L_x_432) ;  /* 0x0000000000289947 */ /* 0x000fea0003800000 */
[----:B------:R-:W-:Y:S02]  /*d190*/  ULDC UR6, c[0x0][0x634] ;  /* 0x00018d0000067ab9 */ /* 0x000fe40000000800 */
[----:B------:R-:W-:-:S05]  /*d1a0*/  IADD3 R9, P1, R17, UR6, RZ ;  /* 0x0000000611097c10 */ /* 0x000fca000ff3e0ff */
[----:B------:R-:W-:-:S04]  /*d1b0*/  IMAD.X R19, RZ, RZ, R16, P1 ;  /* 0x000000ffff137224 */ /* 0x000fc800008e0610 */
[----:B------:R-:W-:-:S04]  /*d1c0*/  IMAD.WIDE.U32 R6, R19, UR4, RZ ;  /* 0x0000000413067c25 */ /* 0x000fc8000f8e00ff */
[----:B------:R-:W-:-:S04]  /*d1d0*/  IMAD.WIDE.U32 R6, P1, R9, UR5, R6 ;  /* 0x0000000509067c25 */ /* 0x000fc8000f820006 */
[----:B------:R-:W-:-:S04]  /*d1e0*/  IMAD.WIDE.U32 R8, R9, UR4, RZ ;  /* 0x0000000409087c25 */ /* 0x000fc8000f8e00ff */
[----:B------:R-:W-:Y:S01]  /*d1f0*/  IMAD.X R5, RZ, RZ, RZ, P1 ;  /* 0x000000ffff057224 */ /* 0x000fe200008e06ff */
[----:B------:R-:W-:Y:S01]  /*d200*/  IADD3 RZ, P1, R9, R6, RZ ;  /* 0x0000000609ff7210 */ /* 0x000fe20007f3e0ff */
[----:B------:R-:W-:-:S04]  /*d210*/  IMAD.MOV.U32 R4, RZ, RZ, R7 ;  /* 0x000000ffff047224 */ /* 0x000fc800078e0007 */
[----:B------:R-:W-:-:S08]  /*d220*/  IMAD.WIDE.U32.X R4, R19, UR5, R4, P1 ;  /* 0x0000000513047c25 */ /* 0x000fd000088e0404 */
.L_x_432:
[--C-:B------:R-:W-:Y:S01]  /*d230*/  SHF.R.U64 R8, R4, UR7, R5.reuse ;  /* 0x0000000704087c19 */ /* 0x100fe20008001205 */
[----:B------:R-:W-:Y:S01]  /*d240*/  ULDC.64 UR4, c[0x0][0x620] ;  /* 0x0001880000047ab9 */ /* 0x000fe20000000a00 */
[----:B------:R-:W-:Y:S01]  /*d250*/  SHF.R.U32.HI R4, RZ, UR7, R5 ;  /* 0x00000007ff047c19 */ /* 0x000fe20008011605 */
[----:B------:R-:W-:Y:S01]  /*d260*/  IMAD.MOV.U32 R5, RZ, RZ, R16 ;  /* 0x000000ffff057224 */ /* 0x000fe200078e0010 */
[----:B------:R-:W-:Y:S01]  /*d270*/  IADD3 R7, P1, RZ, -R8, RZ ;  /* 0x80000008ff077210 */ /* 0x000fe20007f3e0ff */
[----:B------:R-:W2:Y:S01]  /*d280*/  LDC R22, c[0x0][0x144] ;  /* 0x00005100ff167b82 */ /* 0x000ea20000000800 */
[----:B0-----:R-:W-:Y:S01]  /*d290*/  I2FP.F32.U32 R9, R15 ;  /* 0x0000000f00097245 */ /* 0x001fe20000201000 */
[----:B------:R-:W-:Y:S01]  /*d2a0*/  ULDC.64 UR8, c[0x0][0x640] ;  /* 0x0001900000087ab9 */ /* 0x000fe20000000a00 */
[----:B------:R-:W-:Y:S01]  /*d2b0*/  ULDC UR6, c[0x0][0x608] ;  /* 0x0001820000067ab9 */ /* 0x000fe20000000800 */
[----:B------:R-:W-:Y:S01]  /*d2c0*/  IMAD.X R4, RZ, RZ, ~R4, P1 ;  /* 0x000000ffff047224 */ /* 0x000fe200008e0e04 */
[----:B------:R-:W-:-:S03]  /*d2d0*/  ISETP.NE.U32.AND P1, PT, RZ, UR8, PT ;  /* 0x00000008ff007c0c */ /* 0x000fc6000bf25070 */
[----:B------:R-:W-:Y:S01]  /*d2e0*/  IMAD R6, R4, UR4, RZ ;  /* 0x0000000404067c24 */ /* 0x000fe2000f8e02ff */
[----:B------:R-:W0:Y:S01]  /*d2f0*/  LDC R19, c[0x0][0x148] ;  /* 0x00005200ff137b82 */ /* 0x000e220000000800 */
[----:B------:R-:W-:Y:S01]  /*d300*/  IMAD.MOV.U32 R4, RZ, RZ, R17 ;  /* 0x000000ffff047224 */ /* 0x000fe200078e0011 */
[----:B------:R-:W-:-:S03]  /*d310*/  ISETP.NE.AND.EX P1, PT, RZ, UR9, PT, P1 ;  /* 0x00000009ff007c0c */ /* 0x000fc6000bf25310 */
[----:B------:R-:W-:Y:S01]  /*d320*/  IMAD.WIDE.U32 R4, R7, UR4, R4 ;  /* 0x0000000407047c25 */ /* 0x000fe2000f8e0004 */
[----:B------:R-:W-:-:S03]  /*d330*/  ULDC UR4, c[0x0][0x150] ;  /* 0x0000540000047ab9 */ /* 0x000fc60000000800 */
[----:B------:R-:W-:Y:S02]  /*d340*/  IMAD R7, R7, UR5, R6 ;  /* 0x0000000507077c24 */ /* 0x000fe4000f8e0206 */
[----:B------:R-:W-:Y:S01]  /*d350*/  FMUL R6, R9, UR4 ;  /* 0x0000000409067c20 */ /* 0x000fe20008400000 */
[----:B------:R-:W-:Y:S01]  /*d360*/  ULDC UR4, c[0x0][0x618] ;  /* 0x0001860000047ab9 */ /* 0x000fe20000000800 */
[----:B------:R-:W-:Y:S01]  /*d370*/  ULDC UR5, c[0x0][0x154] ;  /* 0x0000550000057ab9 */ /* 0x000fe20000000800 */
[----:B------:R-:W-:-:S03]  /*d380*/  IMAD.IADD R5, R5, 0x1, R7 ;  /* 0x0000000105057824 */ /* 0x000fc600078e0207 */
[----:B------:R-:W3:Y:S02]  /*d390*/  F2I.U32.TRUNC.NTZ R6, R6 ;  /* 0x0000000600067305 */ /* 0x000ee4000020f000 */
[----:B------:R-:W-:Y:S02]  /*d3a0*/  SHF.R.U64 R9, R4, UR4, R5 ;  /* 0x0000000404097c19 */ /* 0x000fe40008001205 */
[----:B-1----:R-:W-:-:S05]  /*d3b0*/  I2FP.F32.U32 R4, R14 ;  /* 0x0000000e00047245 */ /* 0x002fca0000201000 */
[----:B------:R-:W-:Y:S01]  /*d3c0*/  FMUL R21, R4, UR5 ;  /* 0x0000000504157c20 */ /* 0x000fe20008400000 */
[----:B------:R-:W-:Y:S01]  /*d3d0*/  SHF.R.U32.HI R4, RZ, UR4, R5 ;  /* 0x00000004ff047c19 */ /* 0x000fe20008011605 */
[----:B------:R-:W-:-:S03]  /*d3e0*/  ULDC UR4, c[0x0][0x658] ;  /* 0x0001960000047ab9 */ /* 0x000fc60000000800 */
[--C-:B------:R-:W-:Y:S01]  /*d3f0*/  SHF.R.U64 R20, R9, UR6, R4.reuse ;  /* 0x0000000609147c19 */ /* 0x100fe20008001204 */
[----:B------:R-:W1:Y:S01]  /*d400*/  F2I.U32.TRUNC.NTZ R21, R21 ;  /* 0x0000001500157305 */ /* 0x000e62000020f000 */
[----:B------:R-:W-:Y:S01]  /*d410*/  SHF.R.U32.HI R5, RZ, UR6, R4 ;  /* 0x00000006ff057c19 */ /* 0x000fe20008011604 */
[----:B---3--:R-:W-:-:S03]  /*d420*/  IMAD.MOV R6, RZ, RZ, -R6 ;  /* 0x000000ffff067224 */ /* 0x008fc600078e0a06 */
[----:B------:R-:W-:Y:S01]  /*d430*/  SHF.R.U64 R18, R20, UR4, R5 ;  /* 0x0000000414127c19 */ /* 0x000fe20008001205 */
[----:B--2---:R-:W-:Y:S01]  /*d440*/  IMAD R15, R22, R6, R15 ;  /* 0x00000006160f7224 */ /* 0x004fe200078e020f */
[----:B------:R-:W-:-:S03]  /*d450*/  SHF.R.U32.HI R23, RZ, UR4, R5 ;  /* 0x00000004ff177c19 */ /* 0x000fc60008011605 */
[----:B------:R-:W-:Y:S02]  /*d460*/  IMAD.MOV.U32 R4, RZ, RZ, R18 ;  /* 0x000000ffff047224 */ /* 0x000fe400078e0012 */
[----:B------:R-:W-:Y:S01]  /*d470*/  IMAD.MOV.U32 R5, RZ, RZ, R23 ;  /* 0x000000ffff057224 */ /* 0x000fe200078e0017 */
[----:B------:R-:W-:Y:S06]  /*d480*/  @!P1 BRA `(.L_x_433) ;  /* 0x0000000000289947 */ /* 0x000fec0003800000 */
[----:B------:R-:W-:Y:S02]  /*d490*/  ULDC UR4, c[0x0][0x64c] ;  /* 0x0001930000047ab9 */ /* 0x000fe40000000800 */
[----:B------:R-:W-:-:S05]  /*d4a0*/  IADD3 R5, P1, R18, UR4, RZ ;  /* 0x0000000412057c10 */ /* 0x000fca000ff3e0ff */
[----:B------:R-:W-:-:S04]  /*d4b0*/  IMAD.X R23, RZ, RZ, R23, P1 ;  /* 0x000000ffff177224 */ /* 0x000fc800008e0617 */
[----:B------:R-:W-:-:S04]  /*d4c0*/  IMAD.WIDE.U32 R6, R23, UR8, RZ ;  /* 0x0000000817067c25 */ /* 0x000fc8000f8e00ff */
[----:B------:R-:W-:-:S04]  /*d4d0*/  IMAD.WIDE.U32 R6, P1, R5, UR9, R6 ;  /* 0x0000000905067c25 */ /* 0x000fc8000f820006 */
[----:B------:R-:W-:-:S04]  /*d4e0*/  IMAD.WIDE.U32 R4, R5, UR8, RZ ;  /* 0x0000000805047c25 */ /* 0x000fc8000f8e00ff */
[----:B------:R-:W-:Y:S01]  /*d4f0*/  IMAD.MOV.U32 R4, RZ, RZ, R7 ;  /* 0x000000ffff047224 */ /* 0x000fe200078e0007 */
[----:B------:R-:W-:Y:S01]  /*d500*/  IADD3 RZ, P3, R5, R6, RZ ;  /* 0x0000000605ff7210 */ /* 0x000fe20007f7e0ff */
[----:B------:R-:W-:-:S04]  /*d510*/  IMAD.X R5, RZ, RZ, RZ, P1 ;  /* 0x000000ffff057224 */ /* 0x000fc800008e06ff */
[----:B------:R-:W-:-:S08]  /*d520*/  IMAD.WIDE.U32.X R4, R23, UR9, R4, P3 ;  /* 0x0000000917047c25 */ /* 0x000fd000098e0404 */
.L_x_433:
[----:B------:R-:W2:Y:S01]  /*d530*/  LDC R6, c[0x0][0x65c] ;  /* 0x00019700ff067b82 */ /* 0x000ea20000000800 */
[----:B------:R-:W-:Y:S01]  /*d540*/  ULDC UR4, c[0x0][0x648] ;  /* 0x0001920000047ab9 */ /* 0x000fe20000000800 */
[----:B------:R-:W-:Y:S01]  /*d550*/  LOP3.LUT R20, R20, UR17, RZ, 0xc0, !PT ;  /* 0x0000001114147c12 */ /* 0x000fe2000f8ec0ff */
[----:B-1----:R-:W-:Y:S01]  /*d560*/  IMAD.MOV R21, RZ, RZ, -R21 ;  /* 0x000000ffff157224 */ /* 0x002fe200078e0a15 */
[----:B------:R-:W-:Y:S01]  /*d570*/  SHF.R.U64 R5, R4, UR4, R5 ;  /* 0x0000000404057c19 */ /* 0x000fe20008001205 */
[----:B------:R-:W-:Y:S01]  /*d580*/  ULDC UR4, c[0x0][0x638] ;  /* 0x00018e0000047ab9 */ /* 0x000fe20000000800 */
[----:B------:R-:W-:Y:S01]  /*d590*/  LOP3.LUT R9, R9, UR16, RZ, 0xc0, !PT ;  /* 0x0000001009097c12 */ /* 0x000fe2000f8ec0ff */
[----:B------:R-:W-:Y:S01]  /*d5a0*/  ULDC UR5, c[0x0][0x610] ;  /* 0x0001840000057ab9 */ /* 0x000fe20000000800 */
[----:B------:R-:W-:Y:S02]  /*d5b0*/  IMAD.MOV.U32 R4, RZ, RZ, 0x1 ;  /* 0x00000001ff047424 */ /* 0x000fe400078e00ff */
[----:B------:R-:W-:-:S02]  /*d5c0*/  IMAD.MOV R7, RZ, RZ, -R5 ;  /* 0x000000ffff077224 */ /* 0x000fc400078e0a05 */
[----:B------:R-:W-:Y:S02]  /*d5d0*/  IMAD R20, R5, UR18, R20 ;  /* 0x0000001205147c24 */ /* 0x000fe4000f8e0214 */
[----:B------:R-:W-:Y:S01]  /*d5e0*/  IMAD R18, R7, UR4, R18 ;  /* 0x0000000407127c24 */ /* 0x000fe2000f8e0212 */
[----:B------:R-:W-:-:S03]  /*d5f0*/  ULDC UR4, c[0x0][0x600] ;  /* 0x0001800000047ab9 */ /* 0x000fc60000000800 */
[----:B------:R-:W-:Y:S01]  /*d600*/  IMAD R18, R18, UR4, R9 ;  /* 0x0000000412127c24 */ /* 0x000fe2000f8e0209 */
[----:B--2---:R-:W-:-:S13]  /*d610*/  ISETP.NE.AND P1, PT, R6, 0x1, PT ;  /* 0x000000010600780c */ /* 0x004fda0003f25270 */
[----:B0-----:R-:W-:-:S04]  /*d620*/  @P1 IMAD R15, R19, R21, R14 ;  /* 0x00000015130f1224 */ /* 0x001fc800078e020e */
[----:B------:R-:W-:-:S05]  /*d630*/  IMAD R15, R20, UR5, R15 ;  /* 0x00000005140f7c24 */ /* 0x000fca000f8e020f */
[----:B------:R-:W-:Y:S02]  /*d640*/  SEL R9, R18, R15, !P1 ;  /* 0x0000000f12097207 */ /* 0x000fe40004800000 */
[----:B------:R-:W-:-:S07]  /*d650*/  SEL R7, R15, R18, !P1 ;  /* 0x000000120f077207 */ /* 0x000fce0004800000 */
.L_x_431:
[----:B------:R-:W-:Y:S05]  /*d660*/  BSYNC B1 ;  /* 0x0000000000017941 */ /* 0x000fea0003800000 */
.L_x_430:
[----:B------:R-:W-:-:S13]  /*d670*/  LOP3.LUT P1, RZ, R4, 0xff, RZ, 0xc0, !PT ;  /* 0x000000ff04ff7812 */ /* 0x000fda000782c0ff */
[----:B------:R-:W-:Y:S05]  /*d680*/  @P1 BRA `(.L_x_434) ;  /* 0xfffffff400381947 */ /* 0x000fea000383ffff */
[----:B------:R-:W-:Y:S05]  /*d690*/  BSYNC B0 ;  /* 0x0000000000007941 */ /* 0x000fea0003800000 */
.L_x_422:
[----:B------:R-:W-:-:S03]  /*d6a0*/  UMOV UR4, 0xffffffff ;  /* 0xffffffff00047882 */ /* 0x000fc60000000000 */
[----:B------:R-:W-:Y:S05]  /*d6b0*/  BRA.DIV UR4, `(.L_x_435) ;  /* 0x0000000604807947 */ /* 0x000fea000b800000 */
[----:B------:R-:W-:-:S13]  /*d6c0*/  ELECT P6, URZ, PT ;  /* 0x00000000003f782f */ /* 0x000fda00038c0000 */
.L_x_452:
[----:B------:R-:W-:Y:S04]  /*d6d0*/  BSSY B0, `(.L_x_436) ;  /* 0x0000046000007945 */ /* 0x000fe80003800000 */
[----:B------:R-:W-:Y:S05]  /*d6e0*/  @!P6 BRA `(.L_x_437) ;  /* 0x000000040010e947 */ /* 0x000fea0003800000 */
[----:B------:R-:W-:-:S04]  /*d6f0*/  LOP3.LUT R2, R2, 0x2, RZ, 0xfc, !PT ;  /* 0x0000000202027812 */ /* 0x000fc800078efcff */
[----:B------:R-:W-:-:S13]  /*d700*/  ISETP.NE.AND P0, PT, R2, 0x3, PT ;  /* 0x000000030200780c */ /* 0x000fda0003f05270 */
[----:B------:R-:W-:Y:S05]  /*d710*/  @!P0 BRA `(.L_x_438) ;  /* 0x0000000000048947 */ /* 0x000fea0003800000 */
[----:B------:R-:W-:Y:S01]  /*d720*/  BPT.TRAP 0x1 ;  /* 0x000000040000795c */ /* 0x000fe20000300000 */
.L_x_438:
[----:B------:R-:W0:Y:S01]  /*d730*/  S2R R3, SR_CgaCtaId ;  /* 0x0000000000037919 */ /* 0x000e220000008800 */
[----:B------:R-:W-:-:S04]  /*d740*/  MOV R2, 0x400 ;  /* 0x0000040000027802 */ /* 0x000fc80000000f00 */
[----:B0-----:R-:W-:Y:S02]  /*d750*/  LEA R3, R3, R2, 0x18 ;  /* 0x0000000203037211 */ /* 0x001fe400078ec0ff */
[----:B------:R-:W-:-:S03]  /*d760*/  SHF.L.U32 R2, R0, 0x1f, RZ ;  /* 0x0000001f00027819 */ /* 0x000fc600000006ff */
[----:B------:R-:W-:-:S04]  /*d770*/  VIADD R3, R3, 0x38 ;  /* 0x0000003803037836 */ /* 0x000fc80000000000 */
[C---:B------:R-:W-:Y:S02]  /*d780*/  IMAD R7, R12.reuse, 0x8, R3 ;  /* 0x000000080c077824 */ /* 0x040fe400078e0203 */
[----:B------:R-:W-:Y:S02]  /*d790*/  VIADD R12, R12, 0x1 ;  /* 0x000000010c0c7836 */ /* 0x000fe40000000000 */
[----:B------:R-:W0:Y:S03]  /*d7a0*/  SYNCS.PHASECHK.TRANS64.TRYWAIT P0, [R7+URZ], R2 ;  /* 0x00000002070075a7 */ /* 0x000e26000800017f */
[----:B------:R-:W-:-:S04]  /*d7b0*/  ISETP.NE.AND P1, PT, R12, 0x7, PT ;  /* 0x000000070c00780c */ /* 0x000fc80003f25270 */
[----:B------:R-:W-:Y:S02]  /*d7c0*/  SEL R5, RZ, 0x1, P1 ;  /* 0x00000001ff057807 */ /* 0x000fe40000800000 */
[----:B------:R-:W-:Y:S02]  /*d7d0*/  SEL R12, R12, RZ, P1 ;  /* 0x000000ff0c0c7207 */ /* 0x000fe40000800000 */
[----:B------:R-:W-:-:S03]  /*d7e0*/  LOP3.LUT R5, R0, R5, RZ, 0x3c, !PT ;  /* 0x0000000500057212 */ /* 0x000fc600078e3cff */
[----:B------:R-:W-:Y:S01]  /*d7f0*/  IMAD R9, R12, 0x8, R3 ;  /* 0x000000080c097824 */ /* 0x000fe200078e0203 */
[----:B------:R-:W-:Y:S01]  /*d800*/  SHF.L.U32 R4, R5, 0x1f, RZ ;  /* 0x0000001f05047819 */ /* 0x000fe200000006ff */
[----:B0-----:R-:W-:Y:S06]  /*d810*/  @!P0 BRA `(.L_x_439) ;  /* 0x0000000400488947 */ /* 0x001fec0003800000 */
.L_x_453:
[----:B------:R-:W1:Y:S01]  /*d820*/  SYNCS.PHASECHK.TRANS64.TRYWAIT P0, [R9+URZ], R4 ;  /* 0x00000004090075a7 */ /* 0x000e62000800017f */
[----:B------:R-:W-:-:S05]  /*d830*/  VIADD R0, R12, 0x1 ;  /* 0x000000010c007836 */ /* 0x000fca0000000000 */
[----:B------:R-:W-:-:S04]  /*d840*/  ISETP.NE.AND P1, PT, R0, 0x7, PT ;  /* 0x000000070000780c */ /* 0x000fc80003f25270 */
[----:B0-----:R-:W-:Y:S02]  /*d850*/  SEL R2, RZ, 0x1, P1 ;  /* 0x00000001ff027807 */ /* 0x001fe40000800000 */
[----:B------:R-:W-:Y:S02]  /*d860*/  SEL R0, R0, RZ, P1 ;  /* 0x000000ff00007207 */ /* 0x000fe40000800000 */
[----:B------:R-:W-:-:S03]  /*d870*/  LOP3.LUT R7, R5, R2, RZ, 0x3c, !PT ;  /* 0x0000000205077212 */ /* 0x000fc600078e3cff */
[----:B------:R-:W-:Y:S01]  /*d880*/  IMAD R6, R0, 0x8, R3 ;  /* 0x0000000800067824 */ /* 0x000fe200078e0203 */
[----:B------:R-:W-:Y:S01]  /*d890*/  SHF.L.U32 R5, R7, 0x1f, RZ ;  /* 0x0000001f07057819 */ /* 0x000fe200000006ff */
[----:B-1----:R-:W-:Y:S06]  /*d8a0*/  @!P0 BRA `(.L_x_440) ;  /* 0x0000000400388947 */ /* 0x002fec0003800000 */
.L_x_454:
[----:B------:R-:W1:Y:S01]  /*d8b0*/  SYNCS.PHASECHK.TRANS64.TRYWAIT P0, [R6+URZ], R5 ;  /* 0x00000005060075a7 */ /* 0x000e62000800017f */
[----:B------:R-:W-:-:S05]  /*d8c0*/  VIADD R0, R0, 0x1 ;  /* 0x0000000100007836 */ /* 0x000fca0000000000 */
[----:B------:R-:W-:-:S04]  /*d8d0*/  ISETP.NE.AND P1, PT, R0, 0x7, PT ;  /* 0x000000070000780c */ /* 0x000fc80003f25270 */
[----:B------:R-:W-:Y:S02]  /*d8e0*/  SEL R2, RZ, 0x1, P1 ;  /* 0x00000001ff027807 */ /* 0x000fe40000800000 */
[----:B------:R-:W-:Y:S02]  /*d8f0*/  SEL R0, R0, RZ, P1 ;  /* 0x000000ff00007207 */ /* 0x000fe40000800000 */
[----:B------:R-:W-:-:S03]  /*d900*/  LOP3.LUT R7, R7, R2, RZ, 0x3c, !PT ;  /* 0x0000000207077212 */ /* 0x000fc600078e3cff */
[----:B0-----:R-:W-:Y:S01]  /*d910*/  IMAD R9, R0, 0x8, R3 ;  /* 0x0000000800097824 */ /* 0x001fe200078e0203 */
[----:B------:R-:W-:Y:S01]  /*d920*/  SHF.L.U32 R4, R7, 0x1f, RZ ;  /* 0x0000001f07047819 */ /* 0x000fe200000006ff */
[----:B-1----:R-:W-:Y:S06]  /*d930*/  @!P0 BRA `(.L_x_441) ;  /* 0x0000000400288947 */ /* 0x002fec0003800000 */
.L_x_455:
        /* <DEDUP_REMOVED lines=9> */
.L_x_456:
        /* <DEDUP_REMOVED lines=9> */
.L_x_457:
[----:B------:R-:W1:Y:S01]  /*da60*/  SYNCS.PHASECHK.TRANS64.TRYWAIT P0, [R9+URZ], R4 ;  /* 0x00000004090075a7 */ /* 0x000e62000800017f */
[----:B------:R-:W-:-:S05]  /*da70*/  VIADD R0, R0, 0x1 ;  /* 0x0000000100007836 */ /* 0x000fca0000000000 */
[----:B------:R-:W-:-:S04]  /*da80*/  ISETP.NE.AND P1, PT, R0, 0x7, PT ;  /* 0x000000070000780c */ /* 0x000fc80003f25270 */
[----:B------:R-:W-:Y:S02]  /*da90*/  SEL R2, RZ, 0x1, P1 ;  /* 0x00000001ff027807 */ /* 0x000fe40000800000 */
[----:B------:R-:W-:Y:S02]  /*daa0*/  SEL R0, R0, RZ, P1 ;  /* 0x000000ff00007207 */ /* 0x000fe40000800000 */
[----:B------:R-:W-:Y:S01]  /*dab0*/  LOP3.LUT R2, R7, R2, RZ, 0x3c, !PT ;  /* 0x0000000207027212 */ /* 0x000fe200078e3cff */
[----:B-1----:R-:W-:Y:S06]  /*dac0*/  @!P0 BRA `(.L_x_444) ;  /* 0x0000000400008947 */ /* 0x002fec0003800000 */
.L_x_458:
[----:B------:R-:W-:Y:S01]  /*dad0*/  IMAD R3, R0, 0x8, R3 ;  /* 0x0000000800037824 */ /* 0x000fe200078e0203 */
[----:B------:R-:W-:-:S07]  /*dae0*/  SHF.L.U32 R0, R2, 0x1f, RZ ;  /* 0x0000001f02007819 */ /* 0x000fce00000006ff */
.L_x_445:
[----:B--2---:R2:W3:Y:S02]  /*daf0*/  SYNCS.PHASECHK.TRANS64.TRYWAIT P0, [R3+URZ], R0 ;  /* 0x00000000030075a7 */ /* 0x0044e4000800017f */
[----:B---3--:R-:W-:Y:S05]  /*db00*/  @!P0 NANOSLEEP.SYNCS 0x989680 ;  /* 0x009896800000895d */ /* 0x008fea0003900000 */
[----:B------:R-:W3:Y:S02]  /*db10*/  @!P0 SYNCS.PHASECHK.TRANS64 P0, [R3+URZ], R0 ;  /* 0x00000000030085a7 */ /* 0x000ee4000800007f */
[----:B---3--:R-:W-:Y:S05]  /*db20*/  @!P0 BRA `(.L_x_445) ;  /* 0xfffffffc00f08947 */ /* 0x008fea000383ffff */
.L_x_437:
[----:B------:R-:W-:Y:S05]  /*db30*/  BSYNC B0 ;  /* 0x0000000000007941 */ /* 0x000fea0003800000 */
.L_x_436:
[----:B------:R-:W-:Y:S05]  /*db40*/  EXIT ;  /* 0x000000000000794d */ /* 0x000fea0003800000 */
.L_x_17:
[----:B---3--:R3:W4:Y:S02]  /*db50*/  SYNCS.PHASECHK.TRANS64.TRYWAIT P1, [R3+URZ], R0 ;  /* 0x00000000030075a7 */ /* 0x008724000802017f */
[----:B----4-:R-:W-:Y:S05]  /*db60*/  @!P1 NANOSLEEP.SYNCS 0x989680 ;  /* 0x009896800000995d */ /* 0x010fea0003900000 */
[----:B------:R-:W4:Y:S02]  /*db70*/  @!P1 SYNCS.PHASECHK.TRANS64 P1, [R3+URZ], R0 ;  /* 0x00000000030095a7 */ /* 0x000f24000802007f */
[----:B----4-:R-:W-:Y:S05]  /*db80*/  @!P1 BRA `(.L_x_17) ;  /* 0xfffffffc00f09947 */ /* 0x010fea000383ffff */
[----:B------:R-:W-:Y:S05]  /*db90*/  BRA `(.L_x_16) ;  /* 0xffffff3400d07947 */ /* 0x000fea000383ffff */
.L_x_22:
[----:B-1----:R1:W2:Y:S02]  /*dba0*/  SYNCS.PHASECHK.TRANS64.TRYWAIT P1, [R5+URZ], R4 ;  /* 0x00000004050075a7 */ /* 0x0022a4000802017f */
[----:B--2---:R-:W-:Y:S05]  /*dbb0*/  @!P1 NANOSLEEP.SYNCS 0x989680 ;  /* 0x009896800000995d */ /* 0x004fea0003900000 */
[----:B------:R-:W2:Y:S02]  /*dbc0*/  @!P1 SYNCS.PHASECHK.TRANS64 P1, [R5+URZ], R4 ;  /* 0x00000004050095a7 */ /* 0x000ea4000802007f */
[----:B--2---:R-:W-:Y:S05]  /*dbd0*/  @!P1 BRA `(.L_x_22) ;  /* 0xfffffffc00f09947 */ /* 0x004fea000383ffff */
[----:B------:R-:W-:Y:S05]  /*dbe0*/  BRA `(.L_x_21) ;  /* 0xffffff3800b07947 */ /* 0x000fea000383ffff */
.L_x_423:
[----:B------:R-:W-:Y:S01]  /*dbf0*/  BSSY B1, `(.L_x_446) ;  /* 0x0000006000017945 */ /* 0x000fe20003800000 */
[----:B------:R-:W-:-:S07]  /*dc00*/  IMAD.MOV.U32 R15, RZ, RZ, -0x1 ;  /* 0xffffffffff0f7424 */ /* 0x000fce00078e00ff */
[----:B------:R-:W-:Y:S05]  /*dc10*/  WARPSYNC.COLLECTIVE R15, `(.L_x_447) ;  /* 0x000000000f0c7348 */ /* 0x000fea0003c00000 */
[----:B------:R-:W-:Y:S02]  /*dc20*/  ELECT P6, UR62, PT ;  /* 0x00000000003e782f */ /* 0x000fe400038c0000 */
[----:B------:R-:W-:Y:S01]  /*dc30*/  MOV R14, UR62 ;  /* 0x0000003e000e7c02 */ /* 0x000fe20008000f00 */
[----:B------:R-:W-:Y:S10]  /*dc40*/  ENDCOLLECTIVE ;  /* 0x000000000000791b */ /* 0x000ff40003800000 */
.L_x_447:
[----:B------:R-:W-:Y:S05]  /*dc50*/  BSYNC B1 ;  /* 0x0000000000017941 */ /* 0x000fea0003800000 */
.L_x_446:
[----:B------:R-:W-:Y:S05]  /*dc60*/  BRA `(.L_x_448) ;  /* 0xffffffec00cc7947 */ /* 0x000fea000383ffff */
.L_x_426:
[----:B0-----:R0:W1:Y:S02]  /*dc70*/  SYNCS.PHASECHK.TRANS64.TRYWAIT P1, [R14+URZ+0x38], R7 ;  /* 0x000038070e0075a7 */ /* 0x001064000802017f */
[----:B-1----:R-:W-:Y:S05]  /*dc80*/  @!P1 NANOSLEEP.SYNCS 0x989680 ;  /* 0x009896800000995d */ /* 0x002fea0003900000 */
[----:B------:R-:W1:Y:S02]  /*dc90*/  @!P1 SYNCS.PHASECHK.TRANS64 P1, [R14+URZ+0x38], R7 ;  /* 0x000038070e0095a7 */ /* 0x000e64000802007f */
[----:B-1----:R-:W-:Y:S05]  /*dca0*/  @!P1 BRA `(.L_x_426) ;  /* 0xfffffffc00f09947 */ /* 0x002fea000383ffff */
[----:B------:R-:W-:Y:S05]  /*dcb0*/  BRA `(.L_x_449) ;  /* 0xfffffff000007947 */ /* 0x000fea000383ffff */
.L_x_435:
[----:B------:R-:W-:Y:S01]  /*dcc0*/  BSSY B0, `(.L_x_450) ;  /* 0x0000006000007945 */ /* 0x000fe20003800000 */
[----:B------:R-:W-:-:S07]  /*dcd0*/  IMAD.MOV.U32 R15, RZ, RZ, -0x1 ;  /* 0xffffffffff0f7424 */ /* 0x000fce00078e00ff */
[----:B------:R-:W-:Y:S05]  /*dce0*/  WARPSYNC.COLLECTIVE R15, `(.L_x_451) ;  /* 0x000000000f0c7348 */ /* 0x000fea0003c00000 */
[----:B------:R-:W-:Y:S02]  /*dcf0*/  ELECT P6, UR62, PT ;  /* 0x00000000003e782f */ /* 0x000fe400038c0000 */
[----:B------:R-:W-:Y:S01]  /*dd00*/  MOV R14, UR62 ;  /* 0x0000003e000e7c02 */ /* 0x000fe20008000f00 */
[----:B------:R-:W-:Y:S10]  /*dd10*/  ENDCOLLECTIVE ;  /* 0x000000000000791b */ /* 0x000ff40003800000 */
.L_x_451:
[----:B------:R-:W-:Y:S05]  /*dd20*/  BSYNC B0 ;  /* 0x0000000000007941 */ /* 0x000fea0003800000 */
.L_x_450:
[----:B------:R-:W-:Y:S05]  /*dd30*/  BRA `(.L_x_452) ;  /* 0xfffffff800647947 */ /* 0x000fea000383ffff */
.L_x_439:
[----:B0-----:R0:W1:Y:S02]  /*dd40*/  SYNCS.PHASECHK.TRANS64.TRYWAIT P0, [R7+URZ], R2 ;  /* 0x00000002070075a7 */ /* 0x001064000800017f */
[----:B-1----:R-:W-:Y:S05]  /*dd50*/  @!P0 NANOSLEEP.SYNCS 0x989680 ;  /* 0x009896800000895d */ /* 0x002fea0003900000 */
[----:B------:R-:W1:Y:S02]  /*dd60*/  @!P0 SYNCS.PHASECHK.TRANS64 P0, [R7+URZ], R2 ;  /* 0x00000002070085a7 */ /* 0x000e64000800007f */
[----:B-1----:R-:W-:Y:S05]  /*dd70*/  @!P0 BRA `(.L_x_439) ;  /* 0xfffffffc00f08947 */ /* 0x002fea000383ffff */
[----:B------:R-:W-:Y:S05]  /*dd80*/  BRA `(.L_x_453) ;  /* 0xfffffff800a47947 */ /* 0x000fea000383ffff */
.L_x_440:
[----:B0-----:R0:W1:Y:S02]  /*dd90*/  SYNCS.PHASECHK.TRANS64.TRYWAIT P0, [R9+URZ], R4 ;  /* 0x00000004090075a7 */ /* 0x001064000800017f */
[----:B-1----:R-:W-:Y:S05]  /*dda0*/  @!P0 NANOSLEEP.SYNCS 0x989680 ;  /* 0x009896800000895d */ /* 0x002fea0003900000 */
[----:B------:R-:W1:Y:S02]  /*ddb0*/  @!P0 SYNCS.PHASECHK.TRANS64 P0, [R9+URZ], R4 ;  /* 0x00000004090085a7 */ /* 0x000e64000800007f */
[----:B-1----:R-:W-:Y:S05]  /*ddc0*/  @!P0 BRA `(.L_x_440) ;  /* 0xfffffffc00f08947 */ /* 0x002fea000383ffff */
[----:B------:R-:W-:Y:S05]  /*ddd0*/  BRA `(.L_x_454) ;  /* 0xfffffff800b47947 */ /* 0x000fea000383ffff */
.L_x_441:
[----:B0-----:R0:W1:Y:S02]  /*dde0*/  SYNCS.PHASECHK.TRANS64.TRYWAIT P0, [R6+URZ], R5 ;  /* 0x00000005060075a7 */ /* 0x001064000800017f */
[----:B-1----:R-:W-:Y:S05]  /*ddf0*/  @!P0 NANOSLEEP.SYNCS 0x989680 ;  /* 0x009896800000895d */ /* 0x002fea0003900000 */
[----:B------:R-:W1:Y:S02]  /*de00*/  @!P0 SYNCS.PHASECHK.TRANS64 P0, [R6+URZ], R5 ;  /* 0x00000005060085a7 */ /* 0x000e64000800007f */
[----:B-1----:R-:W-:Y:S05]  /*de10*/  @!P0 BRA `(.L_x_441) ;  /* 0xfffffffc00f08947 */ /* 0x002fea000383ffff */
[----:B------:R-:W-:Y:S05]  /*de20*/  BRA `(.L_x_455) ;  /* 0xfffffff800c47947 */ /* 0x000fea000383ffff */
.L_x_442:
[----:B0-----:R0:W1:Y:S02]  /*de30*/  SYNCS.PHASECHK.TRANS64.TRYWAIT P0, [R9+URZ], R4 ;  /* 0x00000004090075a7 */ /* 0x001064000800017f */
[----:B-1----:R-:W-:Y:S05]  /*de40*/  @!P0 NANOSLEEP.SYNCS 0x989680 ;  /* 0x009896800000895d */ /* 0x002fea0003900000 */
[----:B------:R-:W1:Y:S02]  /*de50*/  @!P0 SYNCS.PHASECHK.TRANS64 P0, [R9+URZ], R4 ;  /* 0x00000004090085a7 */ /* 0x000e64000800007f */
[----:B-1----:R-:W-:Y:S05]  /*de60*/  @!P0 BRA `(.L_x_442) ;  /* 0xfffffffc00f08947 */ /* 0x002fea000383ffff */
[----:B------:R-:W-:Y:S05]  /*de70*/  BRA `(.L_x_456) ;  /* 0xfffffff800d47947 */ /* 0x000fea000383ffff */
.L_x_443:
[----:B0-----:R0:W1:Y:S02]  /*de80*/  SYNCS.PHASECHK.TRANS64.TRYWAIT P0, [R6+URZ], R5 ;  /* 0x00000005060075a7 */ /* 0x001064000800017f */
[----:B-1----:R-:W-:Y:S05]  /*de90*/  @!P0 NANOSLEEP.SYNCS 0x989680 ;  /* 0x009896800000895d */ /* 0x002fea0003900000 */
[----:B------:R-:W1:Y:S02]  /*dea0*/  @!P0 SYNCS.PHASECHK.TRANS64 P0, [R6+URZ], R5 ;  /* 0x00000005060085a7 */ /* 0x000e64000800007f */
[----:B-1----:R-:W-:Y:S05]  /*deb0*/  @!P0 BRA `(.L_x_443) ;  /* 0xfffffffc00f08947 */ /* 0x002fea000383ffff */
[----:B------:R-:W-:Y:S05]  /*dec0*/  BRA `(.L_x_457) ;  /* 0xfffffff800e47947 */ /* 0x000fea000383ffff */
.L_x_444:
[----:B-1----:R1:W2:Y:S02]  /*ded0*/  SYNCS.PHASECHK.TRANS64.TRYWAIT P0, [R9+URZ], R4 ;  /* 0x00000004090075a7 */ /* 0x0022a4000800017f */
[----:B--2---:R-:W-:Y:S05]  /*dee0*/  @!P0 NANOSLEEP.SYNCS 0x989680 ;  /* 0x009896800000895d */ /* 0x004fea0003900000 */
[----:B------:R-:W2:Y:S02]  /*def0*/  @!P0 SYNCS.PHASECHK.TRANS64 P0, [R9+URZ], R4 ;  /* 0x00000004090085a7 */ /* 0x000ea4000800007f */
[----:B--2---:R-:W-:Y:S05]  /*df00*/  @!P0 BRA `(.L_x_444) ;  /* 0xfffffffc00f08947 */ /* 0x004fea000383ffff */
[----:B------:R-:W-:Y:S05]  /*df10*/  BRA `(.L_x_458) ;  /* 0xfffffff800ec7947 */ /* 0x000fea000383ffff */
.L_x_459:
[----:B------:R-:W-:-:S00]  /*df20*/  BRA `(.L_x_459) ;  /* 0xfffffffc00fc7947 */ /* 0x000fc0000383ffff */
[----:B------:R-:W-:-:S00]  /*df30*/  NOP ;  /* 0x0000000000007918 */ /* 0x000fc00000000000 */
        /* <DEDUP_REMOVED lines=12> */
.L_x_460:


//--------------------- .nv.global.init           --------------------------
	.section	.nv.global.init,"aw",@progbits
.nv.global.init:
	.type		$str$22,@object
	.size		$str$22,($str$23 - $str$22)
$str$22:
        /*0000*/ 	.byte	0x6b, 0x5f, 0x74, 0x69, 0x6c, 0x65, 0x5f, 0x63, 0x6f, 0x75, 0x6e, 0x74, 0x20, 0x3e, 0x3d, 0x20
        /*0010*/ 	.byte	0x31, 0x00
	.type		$str$23,@object
	.size		$str$23,(__unnamed_1 - $str$23)
$str$23:
        /*0012*/ 	.byte	0x2f, 0x74, 0x6d, 0x70, 0x2f, 0x63, 0x75, 0x74, 0x6c, 0x61, 0x73, 0x73, 0x5f, 0x73, 0x77, 0x65
        /*0022*/ 	.byte	0x65, 0x70, 0x5f, 0x73, 0x72, 0x63, 0x2f, 0x69, 0x6e, 0x63, 0x6c, 0x75, 0x64, 0x65, 0x2f, 0x63
        /*0032*/ 	.byte	0x75, 0x74, 0x6c, 0x61, 0x73, 0x73, 0x2f, 0x67, 0x65, 0x6d, 0x6d, 0x2f, 0x63, 0x6f, 0x6c, 0x6c
        /*0042*/ 	.byte	0x65, 0x63, 0x74, 0x69, 0x76, 0x65, 0x2f, 0x73, 0x6d, 0x39, 0x30, 0x5f, 0x6d, 0x6d, 0x61, 0x5f
        /*0052*/ 	.byte	0x74, 0x6d, 0x61, 0x5f, 0x67, 0x6d, 0x6d, 0x61, 0x5f, 0x73, 0x73, 0x5f, 0x77, 0x61, 0x72, 0x70
        /*0062*/ 	.byte	0x73, 0x70, 0x65, 0x63, 0x69, 0x61, 0x6c, 0x69, 0x7a, 0x65, 0x64, 0x2e, 0x68, 0x70, 0x70, 0x00
	.type		__unnamed_1,@object
	.size		__unnamed_1,(.L_0 - __unnamed_1)
__unnamed_1:
        /*0072*/ 	.byte	0x76, 0x6f, 0x69, 0x64, 0x20, 0x63, 0x75, 0x74, 0x6c, 0x61, 0x73, 0x73, 0x3a, 0x3a, 0x67, 0x65
        /* <DEDUP_REMOVED lines=172> */
        /*0b42*/ 	.byte	0x00
.L_0:


//--------------------- .nv.shared._ZN7cutlass13device_kernelINS_4gemm6kernel13GemmUniversalIN4cute5tupleIJiiiiEEENS1_10collective13CollectiveMmaINS1_34MainloopSm90TmaGmmaWarpSpecializedILi7ENS5_IJNS4_1CILi1EEESB_SB_EEENS1_35KernelTmaWarpSpecializedCooperativeEEENS5_IJNSA_ILi128EEENSA_ILi384EEENSA_ILi64EEEEEEaNS5_IJlSB_lEEEaSJ_NS4_8TiledMMAINS4_8MMA_AtomIJNS4_4SM904GMMA27MMA_64x192x32_S32S8S8_SS_TNEEEENS4_6LayoutINS5_IJNSA_ILi2EEESB_SB_EEENS5_IJSB_NSA_ILi0EEEST_EEEEENS5_IJNS4_10UnderscoreESW_SW_EEEEENS4_13SM90_TMA_LOADENS4_14ComposedLayoutINS4_7SwizzleILi2ELi4ELi3EEENS4_18smem_ptr_flag_bitsILi8EEENSQ_INS5_IJNSA_ILi8EEESH_EEENS5_IJSH_SB_EEEEEEEvNS4_8identityESZ_S19_vS1A_EENS_8epilogue10collective6detail29Sm90TmaWarpSpecializedAdapterINS1D_15DefaultEpilogueIaSJ_SJ_NS1C_6thread17LinearCombinationIaLi1EiiLNS1H_9ScaleType4KindE0ELNS_15FloatRoundStyleE2EaEENS1_15EpilogueDefaultEEEEEvvEEEEvNT_6ParamsE --------------------------
	.section	.nv.shared._ZN7cutlass13device_kernelINS_4gemm6kernel13GemmUniversalIN4cute5tupleIJiiiiEEENS1_10collective13CollectiveMmaINS1_34MainloopSm90TmaGmmaWarpSpecializedILi7ENS5_IJNS4_1CILi1EEESB_SB_EEENS1_35KernelTmaWarpSpecializedCooperativeEEENS5_IJNSA_ILi128EEENSA_ILi384EEENSA_ILi64EEEEEEaNS5_IJlSB_lEEEaSJ_NS4_8TiledMMAINS4_8MMA_AtomIJNS4_4SM904GMMA27MMA_64x192x32_S32S8S8_SS_TNEEEENS4_6LayoutINS5_IJNSA_ILi2EEESB_SB_EEENS5_IJSB_NSA_ILi0EEEST_EEEEENS5_IJNS4_10UnderscoreESW_SW_EEEEENS4_13SM90_TMA_LOADENS4_14ComposedLayoutINS4_7SwizzleILi2ELi4ELi3EEENS4_18smem_ptr_flag_bitsILi8EEENSQ_INS5_IJNSA_ILi8EEESH_EEENS5_IJSH_SB_EEEEEEEvNS4_8identityESZ_S19_vS1A_EENS_8epilogue10collective6detail29Sm90TmaWarpSpecializedAdapterINS1D_15DefaultEpilogueIaSJ_SJ_NS1C_6thread17LinearCombinationIaLi1EiiLNS1H_9ScaleType4KindE0ELNS_15FloatRoundStyleE2EaEENS1_15EpilogueDefaultEEEEEvvEEEEvNT_6ParamsE,"aw",@nobits
	.sectionflags	@""
	.align	16
	.zero		1024


//--------------------- .nv.shared.reserved.0     --------------------------
	.section	.nv.shared.reserved.0,"aw",@nobits
	.weak		__nv_reservedSMEM_offset_0_alias
	.size		__nv_reservedSMEM_offset_0_alias, 0, 0
	.other		__nv_reservedSMEM_offset_0_alias,@"STO_CUDA_RESERVED_SHARED STV_DEFAULT"
__nv_reservedSMEM_offset_0_alias:
	.zero		0


//--------------------- .nv.global                --------------------------
	.section	.nv.global,"aw",@nobits
.nv.global:
	.type		_ZN39_INTERNAL_f5e4141e_4_k_cu_f62e2249_88224cute1_E,@object
	.size		_ZN39_INTERNAL_f5e4141e_4_k_cu_f62e2249_88224cute1_E,(_ZN39_INTERNAL_f5e4141e_4_k_cu_f62e2249_88224cuda3std3__45__cpo6cbeginE - _ZN39_INTERNAL_f5e4141e_4_k_cu_f62e2249_88224cute1_E)
_ZN39_INTERNAL_f5e4141e_4_k_cu_f62e2249_88224cute1_E:
	.zero		1
	.type		_ZN39_INTERNAL_f5e4141e_4_k_cu_f62e2249_88224cuda3std3__45__cpo6cbeginE,@object
	.size		_ZN39_INTERNAL_f5e4141e_4_k_cu_f62e2249_88224cuda3std3__45__cpo6cbeginE,(_ZN39_INTERNAL_f5e4141e_4_k_cu_f62e2249_88224cuda3std3__48in_placeE - _ZN39_INTERNAL_f5e4141e_4_k_cu_f62e2249_88224cuda3std3__45__cpo6cbeginE)
_ZN39_INTERNAL_f5e4141e_4_k_cu_f62e2249_88224cuda3std3__45__cpo6cbeginE:
	.zero		1
	.type		_ZN39_INTERNAL_f5e4141e_4_k_cu_f62e2249_88224cuda3std3__48in_placeE,@object
	.size		_ZN39_INTERNAL_f5e4141e_4_k_cu_f62e2249_88224cuda3std3__48in_placeE,(_ZN39_INTERNAL_f5e4141e_4_k_cu_f62e2249_88224cuda3std6ranges3__45__cpo9iter_moveE - _ZN39_INTERNAL_f5e4141e_4_k_cu_f62e2249_88224cuda3std3__48in_placeE)
_ZN39_INTERNAL_f5e4141e_4_k_cu_f62e2249_88224cuda3std3__48in_placeE:
	.zero		1
	.type		_ZN39_INTERNAL_f5e4141e_4_k_cu_f62e2249_88224cuda3std6ranges3__45__cpo9iter_moveE,@object
	.size		_ZN39_INTERNAL_f5e4141e_4_k_cu_f62e2249_88224cuda3std6ranges3__45__cpo9iter_moveE,(_ZN39_INTERNAL_f5e4141e_4_k_cu_f62e2249_88224cuda3std3__45__cpo5beginE - _ZN39_INTERNAL_f5e4141e_4_k_cu_f62e2249_88224cuda3std6ranges3__45__cpo9iter_moveE)
_ZN39_INTERNAL_f5e4141e_4_k_cu_f62e2249_88224cuda3std6ranges3__45__cpo9iter_moveE:
	.zero		1
	.type		_ZN39_INTERNAL_f5e4141e_4_k_cu_f62e2249_88224cuda3std3__45__cpo5beginE,@object
	.size		_ZN39_INTERNAL_f5e4141e_4_k_cu_f62e2249_88224cuda3std3__45__cpo5beginE,(_ZN39_INTERNAL_f5e4141e_4_k_cu_f62e2249_88224cuda3std3__441_GLOBAL__N__f5e4141e_4_k_cu_f62e2249_88226ignoreE - _ZN39_INTERNAL_f5e4141e_4_k_cu_f62e2249_88224cuda3std3__45__cpo5beginE)
_ZN39_INTERNAL_f5e4141e_4_k_cu_f62e2249_88224cuda3std3__45__cpo5beginE:
	.zero		1
	.type		_ZN39_INTERNAL_f5e4141e_4_k_cu_f62e2249_88224cuda3std3__441_GLOBAL__N__f5e4141e_4_k_cu_f62e2249_88226ignoreE,@object
	.size		_ZN39_INTERNAL_f5e4141e_4_k_cu_f62e2249_88224cuda3std3__441_GLOBAL__N__f5e4141e_4_k_cu_f62e2249_88226ignoreE,(_ZN39_INTERNAL_f5e4141e_4_k_cu_f62e2249_88224cute7productE - _ZN39_INTERNAL_f5e4141e_4_k_cu_f62e2249_88224cuda3std3__441_GLOBAL__N__f5e4141e_4_k_cu_f62e2249_88226ignoreE)
_ZN39_INTERNAL_f5e4141e_4_k_cu_f62e2249_88224cuda3std3__441_GLOBAL__N__f5e4141e_4_k_cu_f62e2249_88226ignoreE:
	.zero		1
	.type		_ZN39_INTERNAL_f5e4141e_4_k_cu_f62e2249_88224cute7productE,@object
	.size		_ZN39_INTERNAL_f5e4141e_4_k_cu_f62e2249_88224cute7productE,(_ZN39_INTERNAL_f5e4141e_4_k_cu_f62e2249_88224cuda3std3__45__cpo3endE - _ZN39_INTERNAL_f5e4141e_4_k_cu_f62e2249_88224cute7productE)
_ZN39_INTERNAL_f5e4141e_4_k_cu_f62e2249_88224cute7productE:
	.zero		1
	.type		_ZN39_INTERNAL_f5e4141e_4_k_cu_f62e2249_88224cuda3std3__45__cpo3endE,@object
	.size		_ZN39_INTERNAL_f5e4141e_4_k_cu_f62e2249_88224cuda3std3__45__cpo3endE,(_ZN39_INTERNAL_f5e4141e_4_k_cu_f62e2249_88224cuda3std3__419piecewise_constructE - _ZN39_INTERNAL_f5e4141e_4_k_cu_f62e2249_88224cuda3std3__45__cpo3endE)
_ZN39_INTERNAL_f5e4141e_4_k_cu_f62e2249_88224cuda3std3__45__cpo3endE:
	.zero		1
	.type		_ZN39_INTERNAL_f5e4141e_4_k_cu_f62e2249_88224cuda3std3__419piecewise_constructE,@object
	.size		_ZN39_INTERNAL_f5e4141e_4_k_cu_f62e2249_88224cuda3std3__419piecewise_constructE,(_ZN39_INTERNAL_f5e4141e_4_k_cu_f62e2249_88224cuda3std3__45__cpo4cendE - _ZN39_INTERNAL_f5e4141e_4_k_cu_f62e2249_88224cuda3std3__419piecewise_constructE)
_ZN39_INTERNAL_f5e4141e_4_k_cu_f62e2249_88224cuda3std3__419piecewise_constructE:
	.zero		1
	.type		_ZN39_INTERNAL_f5e4141e_4_k_cu_f62e2249_88224cuda3std3__45__cpo4cendE,@object
	.size		_ZN39_INTERNAL_f5e4141e_4_k_cu_f62e2249_88224cuda3std3__45__cpo4cendE,(_ZN39_INTERNAL_f5e4141e_4_k_cu_f62e2249_88224cuda3std6ranges3__45__cpo4swapE - _ZN39_INTERNAL_f5e4141e_4_k_cu_f62e2249_88224cuda3std3__45__cpo4cendE)
_ZN39_INTERNAL_f5e4141e_4_k_cu_f62e2249_88224cuda3std3__45__cpo4cendE:
	.zero		1
	.type		_ZN39_INTERNAL_f5e4141e_4_k_cu_f62e2249_88224cuda3std6ranges3__45__cpo4swapE,@object
	.size		_ZN39_INTERNAL_f5e4141e_4_k_cu_f62e2249_88224cuda3std6ranges3__45__cpo4swapE,(.L_8 - _ZN39_INTERNAL_f5e4141e_4_k_cu_f62e2249_88224cuda3std6ranges3__45__cpo4swapE)
_ZN39_INTERNAL_f5e4141e_4_k_cu_f62e2249_88224cuda3std6ranges3__45__cpo4swapE:
	.zero		1
.L_8:


//--------------------- .nv.constant0._ZN7cutlass13device_kernelINS_4gemm6kernel13GemmUniversalIN4cute5tupleIJiiiiEEENS1_10collective13CollectiveMmaINS1_34MainloopSm90TmaGmmaWarpSpecializedILi7ENS5_IJNS4_1CILi1EEESB_SB_EEENS1_35KernelTmaWarpSpecializedCooperativeEEENS5_IJNSA_ILi128EEENSA_ILi384EEENSA_ILi64EEEEEEaNS5_IJlSB_lEEEaSJ_NS4_8TiledMMAINS4_8MMA_AtomIJNS4_4SM904GMMA27MMA_64x192x32_S32S8S8_SS_TNEEEENS4_6LayoutINS5_IJNSA_ILi2EEESB_SB_EEENS5_IJSB_NSA_ILi0EEEST_EEEEENS5_IJNS4_10UnderscoreESW_SW_EEEEENS4_13SM90_TMA_LOADENS4_14ComposedLayoutINS4_7SwizzleILi2ELi4ELi3EEENS4_18smem_ptr_flag_bitsILi8EEENSQ_INS5_IJNSA_ILi8EEESH_EEENS5_IJSH_SB_EEEEEEEvNS4_8identityESZ_S19_vS1A_EENS_8epilogue10collective6detail29Sm90TmaWarpSpecializedAdapterINS1D_15DefaultEpilogueIaSJ_SJ_NS1C_6thread17LinearCombinationIaLi1EiiLNS1H_9ScaleType4KindE0ELNS_15FloatRoundStyleE2EaEENS1_15EpilogueDefaultEEEEEvvEEEEvNT_6ParamsE --------------------------
	.section	.nv.constant0._ZN7cutlass13device_kernelINS_4gemm6kernel13GemmUniversalIN4cute5tupleIJiiiiEEENS1_10collective13CollectiveMmaINS1_34MainloopSm90TmaGmmaWarpSpecializedILi7ENS5_IJNS4_1CILi1EEESB_SB_EEENS1_35KernelTmaWarpSpecializedCooperativeEEENS5_IJNSA_ILi128EEENSA_ILi384EEENSA_ILi64EEEEEEaNS5_IJlSB_lEEEaSJ_NS4_8TiledMMAINS4_8MMA_AtomIJNS4_4SM904GMMA27MMA_64x192x32_S32S8S8_SS_TNEEEENS4_6LayoutINS5_IJNSA_ILi2EEESB_SB_EEENS5_IJSB_NSA_ILi0EEEST_EEEEENS5_IJNS4_10UnderscoreESW_SW_EEEEENS4_13SM90_TMA_LOADENS4_14ComposedLayoutINS4_7SwizzleILi2ELi4ELi3EEENS4_18smem_ptr_flag_bitsILi8EEENSQ_INS5_IJNSA_ILi8EEESH_EEENS5_IJSH_SB_EEEEEEEvNS4_8identityESZ_S19_vS1A_EENS_8epilogue10collective6detail29Sm90TmaWarpSpecializedAdapterINS1D_15DefaultEpilogueIaSJ_SJ_NS1C_6thread17LinearCombinationIaLi1EiiLNS1H_9ScaleType4KindE0ELNS_15FloatRoundStyleE2EaEENS1_15EpilogueDefaultEEEEEvvEEEEvNT_6ParamsE,"a",@progbits
	.sectionflags	@""
	.align	4
.nv.constant0._ZN7cutlass13device_kernelINS_4gemm6kernel13GemmUniversalIN4cute5tupleIJiiiiEEENS1_10collective13CollectiveMmaINS1_34MainloopSm90TmaGmmaWarpSpecializedILi7ENS5_IJNS4_1CILi1EEESB_SB_EEENS1_35KernelTmaWarpSpecializedCooperativeEEENS5_IJNSA_ILi128EEENSA_ILi384EEENSA_ILi64EEEEEEaNS5_IJlSB_lEEEaSJ_NS4_8TiledMMAINS4_8MMA_AtomIJNS4_4SM904GMMA27MMA_64x192x32_S32S8S8_SS_TNEEEENS4_6LayoutINS5_IJNSA_ILi2EEESB_SB_EEENS5_IJSB_NSA_ILi0EEEST_EEEEENS5_IJNS4_10UnderscoreESW_SW_EEEEENS4_13SM90_TMA_LOADENS4_14ComposedLayoutINS4_7SwizzleILi2ELi4ELi3EEENS4_18smem_ptr_flag_bitsILi8EEENSQ_INS5_IJNSA_ILi8EEESH_EEENS5_IJSH_SB_EEEEEEEvNS4_8identityESZ_S19_vS1A_EENS_8epilogue10collective6detail29Sm90TmaWarpSpecializedAdapterINS1D_15DefaultEpilogueIaSJ_SJ_NS1C_6thread17LinearCombinationIaLi1EiiLNS1H_9ScaleType4KindE0ELNS_15FloatRoundStyleE2EaEENS1_15EpilogueDefaultEEEEEvvEEEEvNT_6ParamsE:
	.zero		1664


//--------------------- SYMBOLS --------------------------

	.type		.nv.reservedSmem.offset0,@object
	.size		.nv.reservedSmem.offset0,0x4
	.type		__assertfail,@function
